//
// Generated by NVIDIA NVVM Compiler
//
// Compiler Build ID: CL-36424714
// Cuda compilation tools, release 13.0, V13.0.88
// Based on NVVM 20.0.0
//

.version 9.0
.target sm_100
.address_size 64

	// .globl	erosionKernel
.func  (.param .b64 func_retval0) __internal_accurate_pow
(
	.param .b64 __internal_accurate_pow_param_0
)
;
.const .align 8 .b8 rgb_to_xyz_device[72] = {13, 198, 136, 68, 161, 101, 218, 63, 24, 9, 109, 57, 151, 226, 214, 63, 88, 29, 57, 210, 25, 24, 199, 63, 246, 95, 231, 166, 205, 56, 203, 63, 24, 9, 109, 57, 151, 226, 230, 63, 85, 247, 200, 230, 170, 121, 178, 63, 75, 175, 205, 198, 74, 204, 147, 63, 56, 129, 233, 180, 110, 131, 190, 63, 145, 214, 24, 116, 66, 104, 238, 63};
.const .align 8 .f64 inv255 = 0d3F70101010101010;
.const .align 8 .b8 invxyz_ref_white[24] = {48, 84, 97, 104, 114, 213, 240, 63, 0, 0, 0, 0, 0, 0, 240, 63, 245, 20, 53, 21, 172, 99, 237, 63};

.visible .entry erosionKernel(
	.param .u64 .ptr .align 1 erosionKernel_param_0,
	.param .u64 .ptr .align 1 erosionKernel_param_1,
	.param .u32 erosionKernel_param_2,
	.param .u32 erosionKernel_param_3
)
{
	.reg .pred 	%p<8>;
	.reg .b16 	%rs<52>;
	.reg .b32 	%r<21>;
	.reg .b64 	%rd<12>;

	ld.param.u64 	%rd1, [erosionKernel_param_0];
	ld.param.u64 	%rd2, [erosionKernel_param_1];
	ld.param.u32 	%r4, [erosionKernel_param_2];
	ld.param.u32 	%r5, [erosionKernel_param_3];
	mov.u32 	%r7, %ctaid.x;
	mov.u32 	%r8, %ntid.x;
	mov.u32 	%r9, %tid.x;
	mad.lo.s32 	%r10, %r7, %r8, %r9;
	mov.u32 	%r11, %ctaid.y;
	mov.u32 	%r12, %ntid.y;
	mov.u32 	%r13, %tid.y;
	mad.lo.s32 	%r14, %r11, %r12, %r13;
	setp.lt.s32 	%p1, %r10, 1;
	add.s32 	%r15, %r4, -1;
	setp.ge.s32 	%p2, %r10, %r15;
	or.pred  	%p3, %p1, %p2;
	setp.eq.s32 	%p4, %r14, 0;
	or.pred  	%p5, %p4, %p3;
	add.s32 	%r16, %r5, -1;
	setp.ge.s32 	%p6, %r14, %r16;
	or.pred  	%p7, %p5, %p6;
	@%p7 bra 	$L__BB0_2;
	cvta.to.global.u64 	%rd3, %rd2;
	cvta.to.global.u64 	%rd4, %rd1;
	add.s32 	%r17, %r14, -1;
	mad.lo.s32 	%r18, %r17, %r4, %r10;
	add.s32 	%r19, %r18, -1;
	mul.wide.s32 	%rd5, %r19, 3;
	add.s64 	%rd6, %rd4, %rd5;
	ld.global.u8 	%rs1, [%rd6];
	ld.global.u8 	%rs2, [%rd6+1];
	ld.global.u8 	%rs3, [%rd6+2];
	ld.global.u8 	%rs4, [%rd6+3];
	min.u16 	%rs5, %rs1, %rs4;
	ld.global.u8 	%rs6, [%rd6+4];
	min.u16 	%rs7, %rs2, %rs6;
	ld.global.u8 	%rs8, [%rd6+5];
	min.u16 	%rs9, %rs3, %rs8;
	ld.global.u8 	%rs10, [%rd6+6];
	min.u16 	%rs11, %rs5, %rs10;
	ld.global.u8 	%rs12, [%rd6+7];
	min.u16 	%rs13, %rs7, %rs12;
	ld.global.u8 	%rs14, [%rd6+8];
	min.u16 	%rs15, %rs9, %rs14;
	add.s32 	%r20, %r18, %r4;
	mul.wide.s32 	%rd7, %r4, 3;
	add.s64 	%rd8, %rd6, %rd7;
	ld.global.u8 	%rs16, [%rd8];
	min.u16 	%rs17, %rs11, %rs16;
	ld.global.u8 	%rs18, [%rd8+1];
	min.u16 	%rs19, %rs13, %rs18;
	ld.global.u8 	%rs20, [%rd8+2];
	min.u16 	%rs21, %rs15, %rs20;
	ld.global.u8 	%rs22, [%rd8+3];
	min.u16 	%rs23, %rs17, %rs22;
	ld.global.u8 	%rs24, [%rd8+4];
	min.u16 	%rs25, %rs19, %rs24;
	ld.global.u8 	%rs26, [%rd8+5];
	min.u16 	%rs27, %rs21, %rs26;
	ld.global.u8 	%rs28, [%rd8+6];
	min.u16 	%rs29, %rs23, %rs28;
	ld.global.u8 	%rs30, [%rd8+7];
	min.u16 	%rs31, %rs25, %rs30;
	ld.global.u8 	%rs32, [%rd8+8];
	min.u16 	%rs33, %rs27, %rs32;
	add.s64 	%rd9, %rd8, %rd7;
	ld.global.u8 	%rs34, [%rd9];
	min.u16 	%rs35, %rs29, %rs34;
	ld.global.u8 	%rs36, [%rd9+1];
	min.u16 	%rs37, %rs31, %rs36;
	ld.global.u8 	%rs38, [%rd9+2];
	min.u16 	%rs39, %rs33, %rs38;
	ld.global.u8 	%rs40, [%rd9+3];
	min.u16 	%rs41, %rs35, %rs40;
	ld.global.u8 	%rs42, [%rd9+4];
	min.u16 	%rs43, %rs37, %rs42;
	ld.global.u8 	%rs44, [%rd9+5];
	min.u16 	%rs45, %rs39, %rs44;
	ld.global.u8 	%rs46, [%rd9+6];
	min.u16 	%rs47, %rs41, %rs46;
	ld.global.u8 	%rs48, [%rd9+7];
	min.u16 	%rs49, %rs43, %rs48;
	ld.global.u8 	%rs50, [%rd9+8];
	min.u16 	%rs51, %rs45, %rs50;
	mul.wide.s32 	%rd10, %r20, 3;
	add.s64 	%rd11, %rd3, %rd10;
	st.global.u8 	[%rd11], %rs47;
	st.global.u8 	[%rd11+1], %rs49;
	st.global.u8 	[%rd11+2], %rs51;
$L__BB0_2:
	ret;

}
	// .globl	dilationKernel
.visible .entry dilationKernel(
	.param .u64 .ptr .align 1 dilationKernel_param_0,
	.param .u64 .ptr .align 1 dilationKernel_param_1,
	.param .u32 dilationKernel_param_2,
	.param .u32 dilationKernel_param_3
)
{
	.reg .pred 	%p<8>;
	.reg .b16 	%rs<52>;
	.reg .b32 	%r<21>;
	.reg .b64 	%rd<12>;

	ld.param.u64 	%rd1, [dilationKernel_param_0];
	ld.param.u64 	%rd2, [dilationKernel_param_1];
	ld.param.u32 	%r4, [dilationKernel_param_2];
	ld.param.u32 	%r5, [dilationKernel_param_3];
	mov.u32 	%r7, %ctaid.x;
	mov.u32 	%r8, %ntid.x;
	mov.u32 	%r9, %tid.x;
	mad.lo.s32 	%r10, %r7, %r8, %r9;
	mov.u32 	%r11, %ctaid.y;
	mov.u32 	%r12, %ntid.y;
	mov.u32 	%r13, %tid.y;
	mad.lo.s32 	%r14, %r11, %r12, %r13;
	setp.lt.s32 	%p1, %r10, 1;
	add.s32 	%r15, %r4, -1;
	setp.ge.s32 	%p2, %r10, %r15;
	or.pred  	%p3, %p1, %p2;
	setp.eq.s32 	%p4, %r14, 0;
	or.pred  	%p5, %p4, %p3;
	add.s32 	%r16, %r5, -1;
	setp.ge.s32 	%p6, %r14, %r16;
	or.pred  	%p7, %p5, %p6;
	@%p7 bra 	$L__BB1_2;
	cvta.to.global.u64 	%rd3, %rd2;
	cvta.to.global.u64 	%rd4, %rd1;
	add.s32 	%r17, %r14, -1;
	mad.lo.s32 	%r18, %r17, %r4, %r10;
	add.s32 	%r19, %r18, -1;
	mul.wide.s32 	%rd5, %r19, 3;
	add.s64 	%rd6, %rd4, %rd5;
	ld.global.u8 	%rs1, [%rd6];
	ld.global.u8 	%rs2, [%rd6+1];
	ld.global.u8 	%rs3, [%rd6+2];
	ld.global.u8 	%rs4, [%rd6+3];
	max.u16 	%rs5, %rs1, %rs4;
	ld.global.u8 	%rs6, [%rd6+4];
	max.u16 	%rs7, %rs2, %rs6;
	ld.global.u8 	%rs8, [%rd6+5];
	max.u16 	%rs9, %rs3, %rs8;
	ld.global.u8 	%rs10, [%rd6+6];
	max.u16 	%rs11, %rs5, %rs10;
	ld.global.u8 	%rs12, [%rd6+7];
	max.u16 	%rs13, %rs7, %rs12;
	ld.global.u8 	%rs14, [%rd6+8];
	max.u16 	%rs15, %rs9, %rs14;
	add.s32 	%r20, %r18, %r4;
	mul.wide.s32 	%rd7, %r4, 3;
	add.s64 	%rd8, %rd6, %rd7;
	ld.global.u8 	%rs16, [%rd8];
	max.u16 	%rs17, %rs11, %rs16;
	ld.global.u8 	%rs18, [%rd8+1];
	max.u16 	%rs19, %rs13, %rs18;
	ld.global.u8 	%rs20, [%rd8+2];
	max.u16 	%rs21, %rs15, %rs20;
	ld.global.u8 	%rs22, [%rd8+3];
	max.u16 	%rs23, %rs17, %rs22;
	ld.global.u8 	%rs24, [%rd8+4];
	max.u16 	%rs25, %rs19, %rs24;
	ld.global.u8 	%rs26, [%rd8+5];
	max.u16 	%rs27, %rs21, %rs26;
	ld.global.u8 	%rs28, [%rd8+6];
	max.u16 	%rs29, %rs23, %rs28;
	ld.global.u8 	%rs30, [%rd8+7];
	max.u16 	%rs31, %rs25, %rs30;
	ld.global.u8 	%rs32, [%rd8+8];
	max.u16 	%rs33, %rs27, %rs32;
	add.s64 	%rd9, %rd8, %rd7;
	ld.global.u8 	%rs34, [%rd9];
	max.u16 	%rs35, %rs29, %rs34;
	ld.global.u8 	%rs36, [%rd9+1];
	max.u16 	%rs37, %rs31, %rs36;
	ld.global.u8 	%rs38, [%rd9+2];
	max.u16 	%rs39, %rs33, %rs38;
	ld.global.u8 	%rs40, [%rd9+3];
	max.u16 	%rs41, %rs35, %rs40;
	ld.global.u8 	%rs42, [%rd9+4];
	max.u16 	%rs43, %rs37, %rs42;
	ld.global.u8 	%rs44, [%rd9+5];
	max.u16 	%rs45, %rs39, %rs44;
	ld.global.u8 	%rs46, [%rd9+6];
	max.u16 	%rs47, %rs41, %rs46;
	ld.global.u8 	%rs48, [%rd9+7];
	max.u16 	%rs49, %rs43, %rs48;
	ld.global.u8 	%rs50, [%rd9+8];
	max.u16 	%rs51, %rs45, %rs50;
	mul.wide.s32 	%rd10, %r20, 3;
	add.s64 	%rd11, %rd3, %rd10;
	st.global.u8 	[%rd11], %rs47;
	st.global.u8 	[%rd11+1], %rs49;
	st.global.u8 	[%rd11+2], %rs51;
$L__BB1_2:
	ret;

}
	// .globl	kernel_dist_lab
.visible .entry kernel_dist_lab(
	.param .u64 .ptr .align 1 kernel_dist_lab_param_0,
	.param .u64 .ptr .align 1 kernel_dist_lab_param_1,
	.param .u32 kernel_dist_lab_param_2,
	.param .u32 kernel_dist_lab_param_3,
	.param .u32 kernel_dist_lab_param_4,
	.param .u32 kernel_dist_lab_param_5
)
{
	.reg .pred 	%p<105>;
	.reg .b16 	%rs<15>;
	.reg .b32 	%r<116>;
	.reg .b32 	%f<196>;
	.reg .b64 	%rd<13>;
	.reg .b64 	%fd<140>;

	ld.param.u32 	%r10, [kernel_dist_lab_param_2];
	ld.param.u32 	%r11, [kernel_dist_lab_param_3];
	mov.u32 	%r13, %ctaid.x;
	mov.u32 	%r14, %ntid.x;
	mov.u32 	%r15, %tid.x;
	mad.lo.s32 	%r1, %r13, %r14, %r15;
	mov.u32 	%r16, %ctaid.y;
	mov.u32 	%r17, %ntid.y;
	mov.u32 	%r18, %tid.y;
	mad.lo.s32 	%r19, %r16, %r17, %r18;
	setp.ge.s32 	%p1, %r1, %r10;
	setp.ge.s32 	%p2, %r19, %r11;
	or.pred  	%p3, %p1, %p2;
	@%p3 bra 	$L__BB2_50;
	ld.param.u32 	%r115, [kernel_dist_lab_param_4];
	ld.param.u64 	%rd12, [kernel_dist_lab_param_1];
	ld.param.u64 	%rd11, [kernel_dist_lab_param_0];
	cvta.to.global.u64 	%rd4, %rd11;
	cvta.to.global.u64 	%rd5, %rd12;
	mul.lo.s32 	%r20, %r115, %r19;
	cvt.s64.s32 	%rd6, %r20;
	cvt.s64.s32 	%rd7, %r1;
	add.s64 	%rd8, %rd6, %rd7;
	mul.lo.s64 	%rd9, %rd8, 3;
	add.s64 	%rd10, %rd4, %rd9;
	ld.global.u8 	%rs6, [%rd10];
	ld.global.u8 	%rs7, [%rd10+1];
	ld.global.u8 	%rs8, [%rd10+2];
	add.s64 	%rd1, %rd5, %rd9;
	ld.global.u8 	%rs1, [%rd1];
	ld.global.u8 	%rs2, [%rd1+1];
	ld.global.u8 	%rs3, [%rd1+2];
	cvt.rn.f64.u16 	%fd60, %rs6;
	ld.const.f64 	%fd61, [inv255];
	mul.f64 	%fd62, %fd61, %fd60;
	ld.const.f64 	%fd63, [rgb_to_xyz_device];
	cvt.rn.f64.u16 	%fd64, %rs7;
	mul.f64 	%fd65, %fd61, %fd64;
	ld.const.f64 	%fd1, [rgb_to_xyz_device+8];
	mul.f64 	%fd66, %fd65, %fd1;
	fma.rn.f64 	%fd67, %fd62, %fd63, %fd66;
	cvt.rn.f64.u16 	%fd68, %rs8;
	mul.f64 	%fd69, %fd61, %fd68;
	ld.const.f64 	%fd2, [rgb_to_xyz_device+16];
	fma.rn.f64 	%fd70, %fd69, %fd2, %fd67;
	ld.const.f64 	%fd3, [rgb_to_xyz_device+24];
	ld.const.f64 	%fd4, [rgb_to_xyz_device+32];
	mul.f64 	%fd71, %fd65, %fd4;
	fma.rn.f64 	%fd72, %fd62, %fd3, %fd71;
	ld.const.f64 	%fd5, [rgb_to_xyz_device+40];
	fma.rn.f64 	%fd73, %fd69, %fd5, %fd72;
	ld.const.f64 	%fd6, [rgb_to_xyz_device+48];
	ld.const.f64 	%fd7, [rgb_to_xyz_device+56];
	mul.f64 	%fd74, %fd65, %fd7;
	fma.rn.f64 	%fd75, %fd62, %fd6, %fd74;
	ld.const.f64 	%fd8, [rgb_to_xyz_device+64];
	fma.rn.f64 	%fd76, %fd69, %fd8, %fd75;
	ld.const.f64 	%fd9, [invxyz_ref_white];
	mul.f64 	%fd10, %fd70, %fd9;
	ld.const.f64 	%fd11, [invxyz_ref_white+8];
	mul.f64 	%fd12, %fd73, %fd11;
	ld.const.f64 	%fd13, [invxyz_ref_white+16];
	mul.f64 	%fd14, %fd76, %fd13;
	setp.leu.f64 	%p4, %fd10, 0d3F82231832FCAC8E;
	@%p4 bra 	$L__BB2_5;
	{
	.reg .b32 %temp; 
	mov.b64 	{%temp, %r3}, %fd10;
	}
	{ // callseq 0, 0
	.param .b64 param0;
	st.param.f64 	[param0], %fd10;
	.param .b64 retval0;
	call.uni (retval0), 
	__internal_accurate_pow, 
	(
	param0
	);
	ld.param.f64 	%fd77, [retval0];
	} // callseq 0
	setp.lt.s32 	%p5, %r3, 0;
	selp.f64 	%fd128, 0dFFF8000000000000, %fd77, %p5;
	add.f64 	%fd79, %fd10, 0d3FD5555555555555;
	{
	.reg .b32 %temp; 
	mov.b64 	{%temp, %r21}, %fd79;
	}
	and.b32  	%r22, %r21, 2146435072;
	setp.ne.s32 	%p6, %r22, 2146435072;
	setp.neu.f64 	%p7, %fd10, 0d7FF0000000000000;
	or.pred  	%p8, %p7, %p6;
	@%p8 bra 	$L__BB2_4;
	mov.f64 	%fd80, 0d3FD5555555555555;
	{
	.reg .b32 %temp; 
	mov.b64 	{%temp, %r23}, %fd80;
	}
	and.b32  	%r24, %r23, 2146435072;
	setp.eq.s32 	%p10, %r24, 1127219200;
	setp.lt.s32 	%p11, %r23, 0;
	selp.b32 	%r25, 0, 2146435072, %p11;
	and.b32  	%r26, %r23, 2147483647;
	setp.ne.s32 	%p12, %r26, 1071644672;
	and.pred  	%p13, %p10, %p12;
	or.b32  	%r27, %r25, -2147483648;
	selp.b32 	%r28, %r27, %r25, %p13;
	selp.b32 	%r29, %r28, %r25, %p5;
	mov.b32 	%r30, 0;
	mov.b64 	%fd128, {%r30, %r29};
$L__BB2_4:
	setp.eq.f64 	%p15, %fd10, 0d3FF0000000000000;
	selp.f64 	%fd129, 0d3FF0000000000000, %fd128, %p15;
	bra.uni 	$L__BB2_6;
$L__BB2_5:
	fma.rn.f64 	%fd129, %fd10, 0d401F25E353F7CED9, 0d3FC1A7B9611A7B96;
$L__BB2_6:
	setp.leu.f64 	%p16, %fd12, 0d3F82231832FCAC8E;
	@%p16 bra 	$L__BB2_10;
	{
	.reg .b32 %temp; 
	mov.b64 	{%temp, %r4}, %fd12;
	}
	{ // callseq 1, 0
	.param .b64 param0;
	st.param.f64 	[param0], %fd12;
	.param .b64 retval0;
	call.uni (retval0), 
	__internal_accurate_pow, 
	(
	param0
	);
	ld.param.f64 	%fd81, [retval0];
	} // callseq 1
	setp.lt.s32 	%p17, %r4, 0;
	selp.f64 	%fd130, 0dFFF8000000000000, %fd81, %p17;
	add.f64 	%fd83, %fd12, 0d3FD5555555555555;
	{
	.reg .b32 %temp; 
	mov.b64 	{%temp, %r31}, %fd83;
	}
	and.b32  	%r32, %r31, 2146435072;
	setp.ne.s32 	%p18, %r32, 2146435072;
	setp.neu.f64 	%p19, %fd12, 0d7FF0000000000000;
	or.pred  	%p20, %p18, %p19;
	@%p20 bra 	$L__BB2_9;
	mov.f64 	%fd84, 0d3FD5555555555555;
	{
	.reg .b32 %temp; 
	mov.b64 	{%temp, %r33}, %fd84;
	}
	and.b32  	%r34, %r33, 2146435072;
	setp.eq.s32 	%p22, %r34, 1127219200;
	setp.lt.s32 	%p23, %r33, 0;
	selp.b32 	%r35, 0, 2146435072, %p23;
	and.b32  	%r36, %r33, 2147483647;
	setp.ne.s32 	%p24, %r36, 1071644672;
	and.pred  	%p25, %p22, %p24;
	or.b32  	%r37, %r35, -2147483648;
	selp.b32 	%r38, %r37, %r35, %p25;
	selp.b32 	%r39, %r38, %r35, %p17;
	mov.b32 	%r40, 0;
	mov.b64 	%fd130, {%r40, %r39};
$L__BB2_9:
	setp.eq.f64 	%p27, %fd12, 0d3FF0000000000000;
	selp.f64 	%fd131, 0d3FF0000000000000, %fd130, %p27;
	bra.uni 	$L__BB2_11;
$L__BB2_10:
	fma.rn.f64 	%fd131, %fd12, 0d401F25E353F7CED9, 0d3FC1A7B9611A7B96;
$L__BB2_11:
	setp.leu.f64 	%p28, %fd14, 0d3F82231832FCAC8E;
	@%p28 bra 	$L__BB2_15;
	{
	.reg .b32 %temp; 
	mov.b64 	{%temp, %r5}, %fd14;
	}
	{ // callseq 2, 0
	.param .b64 param0;
	st.param.f64 	[param0], %fd14;
	.param .b64 retval0;
	call.uni (retval0), 
	__internal_accurate_pow, 
	(
	param0
	);
	ld.param.f64 	%fd85, [retval0];
	} // callseq 2
	setp.lt.s32 	%p29, %r5, 0;
	selp.f64 	%fd132, 0dFFF8000000000000, %fd85, %p29;
	add.f64 	%fd87, %fd14, 0d3FD5555555555555;
	{
	.reg .b32 %temp; 
	mov.b64 	{%temp, %r41}, %fd87;
	}
	and.b32  	%r42, %r41, 2146435072;
	setp.ne.s32 	%p30, %r42, 2146435072;
	setp.neu.f64 	%p31, %fd14, 0d7FF0000000000000;
	or.pred  	%p32, %p30, %p31;
	@%p32 bra 	$L__BB2_14;
	mov.f64 	%fd88, 0d3FD5555555555555;
	{
	.reg .b32 %temp; 
	mov.b64 	{%temp, %r43}, %fd88;
	}
	and.b32  	%r44, %r43, 2146435072;
	setp.eq.s32 	%p34, %r44, 1127219200;
	setp.lt.s32 	%p35, %r43, 0;
	selp.b32 	%r45, 0, 2146435072, %p35;
	and.b32  	%r46, %r43, 2147483647;
	setp.ne.s32 	%p36, %r46, 1071644672;
	and.pred  	%p37, %p34, %p36;
	or.b32  	%r47, %r45, -2147483648;
	selp.b32 	%r48, %r47, %r45, %p37;
	selp.b32 	%r49, %r48, %r45, %p29;
	mov.b32 	%r50, 0;
	mov.b64 	%fd132, {%r50, %r49};
$L__BB2_14:
	setp.eq.f64 	%p39, %fd14, 0d3FF0000000000000;
	selp.f64 	%fd133, 0d3FF0000000000000, %fd132, %p39;
	bra.uni 	$L__BB2_16;
$L__BB2_15:
	fma.rn.f64 	%fd133, %fd14, 0d401F25E353F7CED9, 0d3FC1A7B9611A7B96;
$L__BB2_16:
	fma.rn.f64 	%fd33, %fd131, 0d405D000000000000, 0dC030000000000000;
	sub.f64 	%fd89, %fd129, %fd131;
	mul.f64 	%fd34, %fd89, 0d407F400000000000;
	sub.f64 	%fd35, %fd131, %fd133;
	cvt.rn.f64.u16 	%fd90, %rs1;
	ld.const.f64 	%fd91, [inv255];
	mul.f64 	%fd92, %fd91, %fd90;
	ld.const.f64 	%fd93, [rgb_to_xyz_device];
	cvt.rn.f64.u16 	%fd94, %rs2;
	mul.f64 	%fd95, %fd91, %fd94;
	mul.f64 	%fd96, %fd95, %fd1;
	fma.rn.f64 	%fd97, %fd92, %fd93, %fd96;
	cvt.rn.f64.u16 	%fd98, %rs3;
	mul.f64 	%fd99, %fd91, %fd98;
	fma.rn.f64 	%fd100, %fd99, %fd2, %fd97;
	mul.f64 	%fd101, %fd95, %fd4;
	fma.rn.f64 	%fd102, %fd92, %fd3, %fd101;
	fma.rn.f64 	%fd103, %fd99, %fd5, %fd102;
	mul.f64 	%fd104, %fd95, %fd7;
	fma.rn.f64 	%fd105, %fd92, %fd6, %fd104;
	fma.rn.f64 	%fd106, %fd99, %fd8, %fd105;
	mul.f64 	%fd36, %fd100, %fd9;
	mul.f64 	%fd37, %fd103, %fd11;
	mul.f64 	%fd38, %fd106, %fd13;
	setp.leu.f64 	%p40, %fd36, 0d3F82231832FCAC8E;
	@%p40 bra 	$L__BB2_20;
	{
	.reg .b32 %temp; 
	mov.b64 	{%temp, %r6}, %fd36;
	}
	{ // callseq 3, 0
	.param .b64 param0;
	st.param.f64 	[param0], %fd36;
	.param .b64 retval0;
	call.uni (retval0), 
	__internal_accurate_pow, 
	(
	param0
	);
	ld.param.f64 	%fd107, [retval0];
	} // callseq 3
	setp.lt.s32 	%p41, %r6, 0;
	selp.f64 	%fd134, 0dFFF8000000000000, %fd107, %p41;
	add.f64 	%fd109, %fd36, 0d3FD5555555555555;
	{
	.reg .b32 %temp; 
	mov.b64 	{%temp, %r51}, %fd109;
	}
	and.b32  	%r52, %r51, 2146435072;
	setp.ne.s32 	%p42, %r52, 2146435072;
	setp.neu.f64 	%p43, %fd36, 0d7FF0000000000000;
	or.pred  	%p44, %p43, %p42;
	@%p44 bra 	$L__BB2_19;
	setp.lt.s32 	%p45, %r6, 0;
	mov.f64 	%fd110, 0d3FD5555555555555;
	{
	.reg .b32 %temp; 
	mov.b64 	{%temp, %r53}, %fd110;
	}
	and.b32  	%r54, %r53, 2146435072;
	setp.eq.s32 	%p46, %r54, 1127219200;
	setp.lt.s32 	%p47, %r53, 0;
	selp.b32 	%r55, 0, 2146435072, %p47;
	and.b32  	%r56, %r53, 2147483647;
	setp.ne.s32 	%p48, %r56, 1071644672;
	and.pred  	%p49, %p46, %p48;
	or.b32  	%r57, %r55, -2147483648;
	selp.b32 	%r58, %r57, %r55, %p49;
	selp.b32 	%r59, %r58, %r55, %p45;
	mov.b32 	%r60, 0;
	mov.b64 	%fd134, {%r60, %r59};
$L__BB2_19:
	setp.eq.f64 	%p51, %fd36, 0d3FF0000000000000;
	selp.f64 	%fd135, 0d3FF0000000000000, %fd134, %p51;
	bra.uni 	$L__BB2_21;
$L__BB2_20:
	fma.rn.f64 	%fd135, %fd36, 0d401F25E353F7CED9, 0d3FC1A7B9611A7B96;
$L__BB2_21:
	setp.leu.f64 	%p52, %fd37, 0d3F82231832FCAC8E;
	@%p52 bra 	$L__BB2_25;
	{
	.reg .b32 %temp; 
	mov.b64 	{%temp, %r7}, %fd37;
	}
	{ // callseq 4, 0
	.param .b64 param0;
	st.param.f64 	[param0], %fd37;
	.param .b64 retval0;
	call.uni (retval0), 
	__internal_accurate_pow, 
	(
	param0
	);
	ld.param.f64 	%fd111, [retval0];
	} // callseq 4
	setp.lt.s32 	%p53, %r7, 0;
	selp.f64 	%fd136, 0dFFF8000000000000, %fd111, %p53;
	add.f64 	%fd113, %fd37, 0d3FD5555555555555;
	{
	.reg .b32 %temp; 
	mov.b64 	{%temp, %r61}, %fd113;
	}
	and.b32  	%r62, %r61, 2146435072;
	setp.ne.s32 	%p54, %r62, 2146435072;
	setp.neu.f64 	%p55, %fd37, 0d7FF0000000000000;
	or.pred  	%p56, %p54, %p55;
	@%p56 bra 	$L__BB2_24;
	setp.lt.s32 	%p57, %r7, 0;
	mov.f64 	%fd114, 0d3FD5555555555555;
	{
	.reg .b32 %temp; 
	mov.b64 	{%temp, %r63}, %fd114;
	}
	and.b32  	%r64, %r63, 2146435072;
	setp.eq.s32 	%p58, %r64, 1127219200;
	setp.lt.s32 	%p59, %r63, 0;
	selp.b32 	%r65, 0, 2146435072, %p59;
	and.b32  	%r66, %r63, 2147483647;
	setp.ne.s32 	%p60, %r66, 1071644672;
	and.pred  	%p61, %p58, %p60;
	or.b32  	%r67, %r65, -2147483648;
	selp.b32 	%r68, %r67, %r65, %p61;
	selp.b32 	%r69, %r68, %r65, %p57;
	mov.b32 	%r70, 0;
	mov.b64 	%fd136, {%r70, %r69};
$L__BB2_24:
	setp.eq.f64 	%p63, %fd37, 0d3FF0000000000000;
	selp.f64 	%fd137, 0d3FF0000000000000, %fd136, %p63;
	bra.uni 	$L__BB2_26;
$L__BB2_25:
	fma.rn.f64 	%fd137, %fd37, 0d401F25E353F7CED9, 0d3FC1A7B9611A7B96;
$L__BB2_26:
	setp.leu.f64 	%p64, %fd38, 0d3F82231832FCAC8E;
	@%p64 bra 	$L__BB2_30;
	{
	.reg .b32 %temp; 
	mov.b64 	{%temp, %r8}, %fd38;
	}
	{ // callseq 5, 0
	.param .b64 param0;
	st.param.f64 	[param0], %fd38;
	.param .b64 retval0;
	call.uni (retval0), 
	__internal_accurate_pow, 
	(
	param0
	);
	ld.param.f64 	%fd115, [retval0];
	} // callseq 5
	setp.lt.s32 	%p65, %r8, 0;
	selp.f64 	%fd138, 0dFFF8000000000000, %fd115, %p65;
	add.f64 	%fd117, %fd38, 0d3FD5555555555555;
	{
	.reg .b32 %temp; 
	mov.b64 	{%temp, %r71}, %fd117;
	}
	and.b32  	%r72, %r71, 2146435072;
	setp.ne.s32 	%p66, %r72, 2146435072;
	setp.neu.f64 	%p67, %fd38, 0d7FF0000000000000;
	or.pred  	%p68, %p66, %p67;
	@%p68 bra 	$L__BB2_29;
	setp.lt.s32 	%p69, %r8, 0;
	mov.f64 	%fd118, 0d3FD5555555555555;
	{
	.reg .b32 %temp; 
	mov.b64 	{%temp, %r73}, %fd118;
	}
	and.b32  	%r74, %r73, 2146435072;
	setp.eq.s32 	%p70, %r74, 1127219200;
	setp.lt.s32 	%p71, %r73, 0;
	selp.b32 	%r75, 0, 2146435072, %p71;
	and.b32  	%r76, %r73, 2147483647;
	setp.ne.s32 	%p72, %r76, 1071644672;
	and.pred  	%p73, %p70, %p72;
	or.b32  	%r77, %r75, -2147483648;
	selp.b32 	%r78, %r77, %r75, %p73;
	selp.b32 	%r79, %r78, %r75, %p69;
	mov.b32 	%r80, 0;
	mov.b64 	%fd138, {%r80, %r79};
$L__BB2_29:
	setp.eq.f64 	%p75, %fd38, 0d3FF0000000000000;
	selp.f64 	%fd139, 0d3FF0000000000000, %fd138, %p75;
	bra.uni 	$L__BB2_31;
$L__BB2_30:
	fma.rn.f64 	%fd139, %fd38, 0d401F25E353F7CED9, 0d3FC1A7B9611A7B96;
$L__BB2_31:
	fma.rn.f64 	%fd119, %fd137, 0d405D000000000000, 0dC030000000000000;
	sub.f64 	%fd120, %fd135, %fd137;
	mul.f64 	%fd57, %fd120, 0d407F400000000000;
	sub.f64 	%fd58, %fd137, %fd139;
	sub.f64 	%fd121, %fd33, %fd119;
	cvt.rn.f32.f64 	%f1, %fd121;
	abs.f32 	%f2, %f1;
	setp.eq.f32 	%p76, %f1, 0f3F800000;
	mov.f32 	%f193, 0f3F800000;
	@%p76 bra 	$L__BB2_36;
	setp.num.f32 	%p77, %f2, %f2;
	@%p77 bra 	$L__BB2_34;
	mov.f32 	%f76, 0f40000000;
	add.rn.f32 	%f193, %f1, %f76;
	bra.uni 	$L__BB2_36;
$L__BB2_34:
	setp.lt.f32 	%p78, %f2, 0f00800000;
	mul.f32 	%f21, %f2, 0f4B800000;
	selp.f32 	%f22, %f21, %f2, %p78;
	mov.b32 	%r81, %f22;
	add.s32 	%r82, %r81, -1060439283;
	and.b32  	%r83, %r82, -8388608;
	sub.s32 	%r84, %r81, %r83;
	mov.b32 	%f23, %r84;
	cvt.rn.f32.s32 	%f24, %r83;
	selp.f32 	%f25, 0fC1C00000, 0f00000000, %p78;
	fma.rn.f32 	%f26, %f24, 0f34000000, %f25;
	add.f32 	%f27, %f23, 0fBF800000;
	add.f32 	%f28, %f23, 0f3F800000;
	rcp.approx.ftz.f32 	%f29, %f28;
	add.f32 	%f30, %f27, %f27;
	mul.f32 	%f31, %f30, %f29;
	mul.f32 	%f32, %f31, %f31;
	neg.f32 	%f33, %f31;
	sub.f32 	%f34, %f27, %f31;
	add.f32 	%f35, %f34, %f34;
	fma.rn.f32 	%f36, %f33, %f27, %f35;
	mul.rn.f32 	%f37, %f29, %f36;
	fma.rn.f32 	%f38, %f32, 0f3A2C32E4, 0f3B52E7DB;
	fma.rn.f32 	%f39, %f38, %f32, 0f3C93BB73;
	fma.rn.f32 	%f40, %f39, %f32, 0f3DF6384F;
	mul.rn.f32 	%f41, %f40, %f32;
	fma.rn.f32 	%f42, %f31, 0f3FB8AA3B, %f26;
	mul.f32 	%f43, %f41, 0f40400000;
	sub.f32 	%f44, %f26, %f42;
	fma.rn.f32 	%f45, %f31, 0f3FB8AA3B, %f44;
	fma.rn.f32 	%f46, %f37, 0f3FB8AA3B, %f45;
	fma.rn.f32 	%f47, %f31, 0f32A55E34, %f46;
	fma.rn.f32 	%f48, %f43, %f37, %f47;
	fma.rn.f32 	%f49, %f41, %f31, %f48;
	add.rn.f32 	%f50, %f42, %f49;
	mov.f32 	%f51, 0f40000000;
	mul.rn.f32 	%f52, %f50, %f51;
	cvt.rni.f32.f32 	%f53, %f52;
	sub.f32 	%f54, %f52, %f53;
	neg.f32 	%f55, %f52;
	fma.rn.f32 	%f56, %f50, 0f40000000, %f55;
	neg.f32 	%f57, %f42;
	add.rn.f32 	%f58, %f50, %f57;
	neg.f32 	%f59, %f58;
	add.rn.f32 	%f60, %f49, %f59;
	fma.rn.f32 	%f61, %f60, 0f40000000, %f56;
	add.f32 	%f62, %f54, %f61;
	setp.gt.f32 	%p79, %f53, 0f00000000;
	selp.b32 	%r85, 0, -2097152000, %p79;
	setp.neu.f32 	%p80, %f1, 0f00000000;
	setp.neu.f32 	%p81, %f2, 0f7F800000;
	setp.lt.f32 	%p82, %f52, 0f00000000;
	selp.f32 	%f63, 0f00000000, 0f7F800000, %p82;
	abs.f32 	%f64, %f52;
	setp.gt.f32 	%p83, %f64, 0f43180000;
	cvt.rzi.s32.f32 	%r86, %f53;
	shl.b32 	%r87, %r86, 23;
	sub.s32 	%r88, %r87, %r85;
	mov.b32 	%f65, %r88;
	add.s32 	%r89, %r85, 2130706432;
	mov.b32 	%f66, %r89;
	fma.rn.f32 	%f67, %f62, 0f391FCB8E, 0f3AAF85ED;
	fma.rn.f32 	%f68, %f67, %f62, 0f3C1D9856;
	fma.rn.f32 	%f69, %f68, %f62, 0f3D6357BB;
	fma.rn.f32 	%f70, %f69, %f62, 0f3E75FDEC;
	fma.rn.f32 	%f71, %f70, %f62, 0f3F317218;
	fma.rn.f32 	%f72, %f71, %f62, 0f3F800000;
	mul.f32 	%f73, %f72, %f66;
	mul.f32 	%f74, %f73, %f65;
	selp.f32 	%f193, %f63, %f74, %p83;
	and.pred  	%p84, %p80, %p81;
	@%p84 bra 	$L__BB2_36;
	add.f32 	%f75, %f1, %f1;
	mov.b32 	%r90, %f75;
	and.b32  	%r91, %r90, 2147483647;
	mov.b32 	%f193, %r91;
$L__BB2_36:
	sub.f64 	%fd122, %fd34, %fd57;
	cvt.rn.f32.f64 	%f7, %fd122;
	abs.f32 	%f8, %f7;
	setp.eq.f32 	%p85, %f7, 0f3F800000;
	mov.f32 	%f194, 0f3F800000;
	@%p85 bra 	$L__BB2_41;
	setp.num.f32 	%p86, %f8, %f8;
	@%p86 bra 	$L__BB2_39;
	mov.f32 	%f133, 0f40000000;
	add.rn.f32 	%f194, %f7, %f133;
	bra.uni 	$L__BB2_41;
$L__BB2_39:
	setp.lt.f32 	%p87, %f8, 0f00800000;
	mul.f32 	%f78, %f8, 0f4B800000;
	selp.f32 	%f79, %f78, %f8, %p87;
	mov.b32 	%r92, %f79;
	add.s32 	%r93, %r92, -1060439283;
	and.b32  	%r94, %r93, -8388608;
	sub.s32 	%r95, %r92, %r94;
	mov.b32 	%f80, %r95;
	cvt.rn.f32.s32 	%f81, %r94;
	selp.f32 	%f82, 0fC1C00000, 0f00000000, %p87;
	fma.rn.f32 	%f83, %f81, 0f34000000, %f82;
	add.f32 	%f84, %f80, 0fBF800000;
	add.f32 	%f85, %f80, 0f3F800000;
	rcp.approx.ftz.f32 	%f86, %f85;
	add.f32 	%f87, %f84, %f84;
	mul.f32 	%f88, %f87, %f86;
	mul.f32 	%f89, %f88, %f88;
	neg.f32 	%f90, %f88;
	sub.f32 	%f91, %f84, %f88;
	add.f32 	%f92, %f91, %f91;
	fma.rn.f32 	%f93, %f90, %f84, %f92;
	mul.rn.f32 	%f94, %f86, %f93;
	fma.rn.f32 	%f95, %f89, 0f3A2C32E4, 0f3B52E7DB;
	fma.rn.f32 	%f96, %f95, %f89, 0f3C93BB73;
	fma.rn.f32 	%f97, %f96, %f89, 0f3DF6384F;
	mul.rn.f32 	%f98, %f97, %f89;
	fma.rn.f32 	%f99, %f88, 0f3FB8AA3B, %f83;
	mul.f32 	%f100, %f98, 0f40400000;
	sub.f32 	%f101, %f83, %f99;
	fma.rn.f32 	%f102, %f88, 0f3FB8AA3B, %f101;
	fma.rn.f32 	%f103, %f94, 0f3FB8AA3B, %f102;
	fma.rn.f32 	%f104, %f88, 0f32A55E34, %f103;
	fma.rn.f32 	%f105, %f100, %f94, %f104;
	fma.rn.f32 	%f106, %f98, %f88, %f105;
	add.rn.f32 	%f107, %f99, %f106;
	mov.f32 	%f108, 0f40000000;
	mul.rn.f32 	%f109, %f107, %f108;
	cvt.rni.f32.f32 	%f110, %f109;
	sub.f32 	%f111, %f109, %f110;
	neg.f32 	%f112, %f109;
	fma.rn.f32 	%f113, %f107, 0f40000000, %f112;
	neg.f32 	%f114, %f99;
	add.rn.f32 	%f115, %f107, %f114;
	neg.f32 	%f116, %f115;
	add.rn.f32 	%f117, %f106, %f116;
	fma.rn.f32 	%f118, %f117, 0f40000000, %f113;
	add.f32 	%f119, %f111, %f118;
	setp.gt.f32 	%p88, %f110, 0f00000000;
	selp.b32 	%r96, 0, -2097152000, %p88;
	setp.neu.f32 	%p89, %f7, 0f00000000;
	setp.neu.f32 	%p90, %f8, 0f7F800000;
	setp.lt.f32 	%p91, %f109, 0f00000000;
	selp.f32 	%f120, 0f00000000, 0f7F800000, %p91;
	abs.f32 	%f121, %f109;
	setp.gt.f32 	%p92, %f121, 0f43180000;
	cvt.rzi.s32.f32 	%r97, %f110;
	shl.b32 	%r98, %r97, 23;
	sub.s32 	%r99, %r98, %r96;
	mov.b32 	%f122, %r99;
	add.s32 	%r100, %r96, 2130706432;
	mov.b32 	%f123, %r100;
	fma.rn.f32 	%f124, %f119, 0f391FCB8E, 0f3AAF85ED;
	fma.rn.f32 	%f125, %f124, %f119, 0f3C1D9856;
	fma.rn.f32 	%f126, %f125, %f119, 0f3D6357BB;
	fma.rn.f32 	%f127, %f126, %f119, 0f3E75FDEC;
	fma.rn.f32 	%f128, %f127, %f119, 0f3F317218;
	fma.rn.f32 	%f129, %f128, %f119, 0f3F800000;
	mul.f32 	%f130, %f129, %f123;
	mul.f32 	%f131, %f130, %f122;
	selp.f32 	%f194, %f120, %f131, %p92;
	and.pred  	%p93, %p89, %p90;
	@%p93 bra 	$L__BB2_41;
	add.f32 	%f132, %f7, %f7;
	mov.b32 	%r101, %f132;
	and.b32  	%r102, %r101, 2147483647;
	mov.b32 	%f194, %r102;
$L__BB2_41:
	add.f32 	%f13, %f193, %f194;
	mul.f64 	%fd123, %fd35, 0d4069000000000000;
	mul.f64 	%fd124, %fd58, 0d4069000000000000;
	sub.f64 	%fd125, %fd123, %fd124;
	cvt.rn.f32.f64 	%f14, %fd125;
	abs.f32 	%f15, %f14;
	setp.eq.f32 	%p94, %f14, 0f3F800000;
	mov.f32 	%f195, 0f3F800000;
	@%p94 bra 	$L__BB2_46;
	setp.num.f32 	%p95, %f15, %f15;
	@%p95 bra 	$L__BB2_44;
	mov.f32 	%f190, 0f40000000;
	add.rn.f32 	%f195, %f14, %f190;
	bra.uni 	$L__BB2_46;
$L__BB2_44:
	setp.lt.f32 	%p96, %f15, 0f00800000;
	mul.f32 	%f135, %f15, 0f4B800000;
	selp.f32 	%f136, %f135, %f15, %p96;
	mov.b32 	%r103, %f136;
	add.s32 	%r104, %r103, -1060439283;
	and.b32  	%r105, %r104, -8388608;
	sub.s32 	%r106, %r103, %r105;
	mov.b32 	%f137, %r106;
	cvt.rn.f32.s32 	%f138, %r105;
	selp.f32 	%f139, 0fC1C00000, 0f00000000, %p96;
	fma.rn.f32 	%f140, %f138, 0f34000000, %f139;
	add.f32 	%f141, %f137, 0fBF800000;
	add.f32 	%f142, %f137, 0f3F800000;
	rcp.approx.ftz.f32 	%f143, %f142;
	add.f32 	%f144, %f141, %f141;
	mul.f32 	%f145, %f144, %f143;
	mul.f32 	%f146, %f145, %f145;
	neg.f32 	%f147, %f145;
	sub.f32 	%f148, %f141, %f145;
	add.f32 	%f149, %f148, %f148;
	fma.rn.f32 	%f150, %f147, %f141, %f149;
	mul.rn.f32 	%f151, %f143, %f150;
	fma.rn.f32 	%f152, %f146, 0f3A2C32E4, 0f3B52E7DB;
	fma.rn.f32 	%f153, %f152, %f146, 0f3C93BB73;
	fma.rn.f32 	%f154, %f153, %f146, 0f3DF6384F;
	mul.rn.f32 	%f155, %f154, %f146;
	fma.rn.f32 	%f156, %f145, 0f3FB8AA3B, %f140;
	mul.f32 	%f157, %f155, 0f40400000;
	sub.f32 	%f158, %f140, %f156;
	fma.rn.f32 	%f159, %f145, 0f3FB8AA3B, %f158;
	fma.rn.f32 	%f160, %f151, 0f3FB8AA3B, %f159;
	fma.rn.f32 	%f161, %f145, 0f32A55E34, %f160;
	fma.rn.f32 	%f162, %f157, %f151, %f161;
	fma.rn.f32 	%f163, %f155, %f145, %f162;
	add.rn.f32 	%f164, %f156, %f163;
	mov.f32 	%f165, 0f40000000;
	mul.rn.f32 	%f166, %f164, %f165;
	cvt.rni.f32.f32 	%f167, %f166;
	sub.f32 	%f168, %f166, %f167;
	neg.f32 	%f169, %f166;
	fma.rn.f32 	%f170, %f164, 0f40000000, %f169;
	neg.f32 	%f171, %f156;
	add.rn.f32 	%f172, %f164, %f171;
	neg.f32 	%f173, %f172;
	add.rn.f32 	%f174, %f163, %f173;
	fma.rn.f32 	%f175, %f174, 0f40000000, %f170;
	add.f32 	%f176, %f168, %f175;
	setp.gt.f32 	%p97, %f167, 0f00000000;
	selp.b32 	%r107, 0, -2097152000, %p97;
	setp.neu.f32 	%p98, %f14, 0f00000000;
	setp.neu.f32 	%p99, %f15, 0f7F800000;
	setp.lt.f32 	%p100, %f166, 0f00000000;
	selp.f32 	%f177, 0f00000000, 0f7F800000, %p100;
	abs.f32 	%f178, %f166;
	setp.gt.f32 	%p101, %f178, 0f43180000;
	cvt.rzi.s32.f32 	%r108, %f167;
	shl.b32 	%r109, %r108, 23;
	sub.s32 	%r110, %r109, %r107;
	mov.b32 	%f179, %r110;
	add.s32 	%r111, %r107, 2130706432;
	mov.b32 	%f180, %r111;
	fma.rn.f32 	%f181, %f176, 0f391FCB8E, 0f3AAF85ED;
	fma.rn.f32 	%f182, %f181, %f176, 0f3C1D9856;
	fma.rn.f32 	%f183, %f182, %f176, 0f3D6357BB;
	fma.rn.f32 	%f184, %f183, %f176, 0f3E75FDEC;
	fma.rn.f32 	%f185, %f184, %f176, 0f3F317218;
	fma.rn.f32 	%f186, %f185, %f176, 0f3F800000;
	mul.f32 	%f187, %f186, %f180;
	mul.f32 	%f188, %f187, %f179;
	selp.f32 	%f195, %f177, %f188, %p101;
	and.pred  	%p102, %p98, %p99;
	@%p102 bra 	$L__BB2_46;
	add.f32 	%f189, %f14, %f14;
	mov.b32 	%r112, %f189;
	and.b32  	%r113, %r112, 2147483647;
	mov.b32 	%f195, %r113;
$L__BB2_46:
	add.f32 	%f191, %f13, %f195;
	sqrt.rn.f32 	%f192, %f191;
	cvt.f64.f32 	%fd126, %f192;
	mul.f64 	%fd127, %fd126, 0d406FE00000000000;
	div.rn.f64 	%fd59, %fd127, 0d4059000000000000;
	setp.gt.f64 	%p103, %fd59, 0d406FE00000000000;
	mov.b16 	%rs14, 255;
	@%p103 bra 	$L__BB2_49;
	setp.lt.f64 	%p104, %fd59, 0d0000000000000000;
	mov.b16 	%rs14, 0;
	@%p104 bra 	$L__BB2_49;
	cvt.rzi.u32.f64 	%r114, %fd59;
	cvt.u16.u32 	%rs14, %r114;
$L__BB2_49:
	st.global.u8 	[%rd1], %rs14;
	st.global.u8 	[%rd1+1], %rs14;
	st.global.u8 	[%rd1+2], %rs14;
$L__BB2_50:
	ret;

}
	// .globl	updateBackgroundModelKernel
.visible .entry updateBackgroundModelKernel(
	.param .u64 .ptr .align 1 updateBackgroundModelKernel_param_0,
	.param .u64 .ptr .align 1 updateBackgroundModelKernel_param_1,
	.param .u64 .ptr .align 1 updateBackgroundModelKernel_param_2,
	.param .u32 updateBackgroundModelKernel_param_3,
	.param .u32 updateBackgroundModelKernel_param_4,
	.param .u32 updateBackgroundModelKernel_param_5,
	.param .u32 updateBackgroundModelKernel_param_6,
	.param .u32 updateBackgroundModelKernel_param_7
)
{
	.reg .pred 	%p<5>;
	.reg .b16 	%rs<2>;
	.reg .b32 	%r<31>;
	.reg .b64 	%rd<12>;

	ld.param.u64 	%rd1, [updateBackgroundModelKernel_param_0];
	ld.param.u64 	%rd2, [updateBackgroundModelKernel_param_1];
	ld.param.u64 	%rd3, [updateBackgroundModelKernel_param_2];
	ld.param.u32 	%r7, [updateBackgroundModelKernel_param_3];
	ld.param.u32 	%r8, [updateBackgroundModelKernel_param_4];
	ld.param.u32 	%r4, [updateBackgroundModelKernel_param_5];
	ld.param.u32 	%r5, [updateBackgroundModelKernel_param_6];
	ld.param.u32 	%r6, [updateBackgroundModelKernel_param_7];
	mov.u32 	%r10, %ctaid.x;
	mov.u32 	%r11, %ntid.x;
	mov.u32 	%r12, %tid.x;
	mad.lo.s32 	%r1, %r10, %r11, %r12;
	mov.u32 	%r13, %ctaid.y;
	mov.u32 	%r14, %ntid.y;
	mov.u32 	%r15, %tid.y;
	mad.lo.s32 	%r16, %r13, %r14, %r15;
	setp.ge.s32 	%p1, %r1, %r7;
	setp.ge.s32 	%p2, %r16, %r8;
	or.pred  	%p3, %p1, %p2;
	@%p3 bra 	$L__BB3_3;
	cvta.to.global.u64 	%rd4, %rd3;
	mul.lo.s32 	%r17, %r4, %r16;
	mad.lo.s32 	%r3, %r5, %r1, %r17;
	mul.wide.s32 	%rd5, %r3, 3;
	add.s64 	%rd6, %rd4, %rd5;
	ld.global.u8 	%rs1, [%rd6];
	setp.ne.s16 	%p4, %rs1, 0;
	@%p4 bra 	$L__BB3_3;
	cvta.to.global.u64 	%rd7, %rd1;
	add.s64 	%rd9, %rd7, %rd5;
	ld.global.u8 	%r18, [%rd9];
	cvta.to.global.u64 	%rd10, %rd2;
	add.s64 	%rd11, %rd10, %rd5;
	ld.global.u8 	%r19, [%rd11];
	mad.lo.s32 	%r20, %r6, %r18, %r19;
	add.s32 	%r21, %r6, 1;
	div.s32 	%r22, %r20, %r21;
	st.global.u8 	[%rd9], %r22;
	ld.global.u8 	%r23, [%rd9+1];
	ld.global.u8 	%r24, [%rd11+1];
	mad.lo.s32 	%r25, %r6, %r23, %r24;
	div.s32 	%r26, %r25, %r21;
	st.global.u8 	[%rd9+1], %r26;
	ld.global.u8 	%r27, [%rd9+2];
	ld.global.u8 	%r28, [%rd11+2];
	mad.lo.s32 	%r29, %r6, %r27, %r28;
	div.s32 	%r30, %r29, %r21;
	st.global.u8 	[%rd9+2], %r30;
$L__BB3_3:
	ret;

}
.func  (.param .b64 func_retval0) __internal_accurate_pow(
	.param .b64 __internal_accurate_pow_param_0
)
{
	.reg .pred 	%p<8>;
	.reg .b32 	%r<49>;
	.reg .b32 	%f<3>;
	.reg .b64 	%fd<109>;

	ld.param.f64 	%fd10, [__internal_accurate_pow_param_0];
	{
	.reg .b32 %temp; 
	mov.b64 	{%temp, %r46}, %fd10;
	}
	{
	.reg .b32 %temp; 
	mov.b64 	{%r45, %temp}, %fd10;
	}
	shr.u32 	%r47, %r46, 20;
	setp.gt.u32 	%p1, %r46, 1048575;
	@%p1 bra 	$L__BB4_2;
	mul.f64 	%fd11, %fd10, 0d4350000000000000;
	{
	.reg .b32 %temp; 
	mov.b64 	{%temp, %r46}, %fd11;
	}
	{
	.reg .b32 %temp; 
	mov.b64 	{%r45, %temp}, %fd11;
	}
	shr.u32 	%r16, %r46, 20;
	add.s32 	%r47, %r16, -54;
$L__BB4_2:
	add.s32 	%r48, %r47, -1023;
	and.b32  	%r17, %r46, -2146435073;
	or.b32  	%r18, %r17, 1072693248;
	mov.b64 	%fd107, {%r45, %r18};
	setp.lt.u32 	%p2, %r18, 1073127583;
	@%p2 bra 	$L__BB4_4;
	{
	.reg .b32 %temp; 
	mov.b64 	{%r19, %temp}, %fd107;
	}
	{
	.reg .b32 %temp; 
	mov.b64 	{%temp, %r20}, %fd107;
	}
	add.s32 	%r21, %r20, -1048576;
	mov.b64 	%fd107, {%r19, %r21};
	add.s32 	%r48, %r47, -1022;
$L__BB4_4:
	add.f64 	%fd12, %fd107, 0dBFF0000000000000;
	add.f64 	%fd13, %fd107, 0d3FF0000000000000;
	rcp.approx.ftz.f64 	%fd14, %fd13;
	neg.f64 	%fd15, %fd13;
	fma.rn.f64 	%fd16, %fd15, %fd14, 0d3FF0000000000000;
	fma.rn.f64 	%fd17, %fd16, %fd16, %fd16;
	fma.rn.f64 	%fd18, %fd17, %fd14, %fd14;
	mul.f64 	%fd19, %fd12, %fd18;
	fma.rn.f64 	%fd20, %fd12, %fd18, %fd19;
	mul.f64 	%fd21, %fd20, %fd20;
	fma.rn.f64 	%fd22, %fd21, 0d3EB0F5FF7D2CAFE2, 0d3ED0F5D241AD3B5A;
	fma.rn.f64 	%fd23, %fd22, %fd21, 0d3EF3B20A75488A3F;
	fma.rn.f64 	%fd24, %fd23, %fd21, 0d3F1745CDE4FAECD5;
	fma.rn.f64 	%fd25, %fd24, %fd21, 0d3F3C71C7258A578B;
	fma.rn.f64 	%fd26, %fd25, %fd21, 0d3F6249249242B910;
	fma.rn.f64 	%fd27, %fd26, %fd21, 0d3F89999999999DFB;
	sub.f64 	%fd28, %fd12, %fd20;
	add.f64 	%fd29, %fd28, %fd28;
	neg.f64 	%fd30, %fd20;
	fma.rn.f64 	%fd31, %fd30, %fd12, %fd29;
	mul.f64 	%fd32, %fd18, %fd31;
	fma.rn.f64 	%fd33, %fd21, %fd27, 0d3FB5555555555555;
	mov.f64 	%fd34, 0d3FB5555555555555;
	sub.f64 	%fd35, %fd34, %fd33;
	fma.rn.f64 	%fd36, %fd21, %fd27, %fd35;
	add.f64 	%fd37, %fd36, 0dBC46A4CB00B9E7B0;
	add.f64 	%fd38, %fd33, %fd37;
	sub.f64 	%fd39, %fd33, %fd38;
	add.f64 	%fd40, %fd37, %fd39;
	mul.rn.f64 	%fd41, %fd20, %fd20;
	neg.f64 	%fd42, %fd41;
	fma.rn.f64 	%fd43, %fd20, %fd20, %fd42;
	{
	.reg .b32 %temp; 
	mov.b64 	{%r22, %temp}, %fd32;
	}
	{
	.reg .b32 %temp; 
	mov.b64 	{%temp, %r23}, %fd32;
	}
	add.s32 	%r24, %r23, 1048576;
	mov.b64 	%fd44, {%r22, %r24};
	fma.rn.f64 	%fd45, %fd20, %fd44, %fd43;
	mul.rn.f64 	%fd46, %fd41, %fd20;
	neg.f64 	%fd47, %fd46;
	fma.rn.f64 	%fd48, %fd41, %fd20, %fd47;
	fma.rn.f64 	%fd49, %fd41, %fd32, %fd48;
	fma.rn.f64 	%fd50, %fd45, %fd20, %fd49;
	mul.rn.f64 	%fd51, %fd38, %fd46;
	neg.f64 	%fd52, %fd51;
	fma.rn.f64 	%fd53, %fd38, %fd46, %fd52;
	fma.rn.f64 	%fd54, %fd38, %fd50, %fd53;
	fma.rn.f64 	%fd55, %fd40, %fd46, %fd54;
	add.f64 	%fd56, %fd51, %fd55;
	sub.f64 	%fd57, %fd51, %fd56;
	add.f64 	%fd58, %fd55, %fd57;
	add.f64 	%fd59, %fd20, %fd56;
	sub.f64 	%fd60, %fd20, %fd59;
	add.f64 	%fd61, %fd56, %fd60;
	add.f64 	%fd62, %fd58, %fd61;
	add.f64 	%fd63, %fd32, %fd62;
	add.f64 	%fd64, %fd59, %fd63;
	sub.f64 	%fd65, %fd59, %fd64;
	add.f64 	%fd66, %fd63, %fd65;
	xor.b32  	%r25, %r48, -2147483648;
	mov.b32 	%r26, 1127219200;
	mov.b64 	%fd67, {%r25, %r26};
	mov.b32 	%r27, -2147483648;
	mov.b64 	%fd68, {%r27, %r26};
	sub.f64 	%fd69, %fd67, %fd68;
	fma.rn.f64 	%fd70, %fd69, 0d3FE62E42FEFA39EF, %fd64;
	fma.rn.f64 	%fd71, %fd69, 0dBFE62E42FEFA39EF, %fd70;
	sub.f64 	%fd72, %fd71, %fd64;
	sub.f64 	%fd73, %fd66, %fd72;
	fma.rn.f64 	%fd74, %fd69, 0d3C7ABC9E3B39803F, %fd73;
	add.f64 	%fd75, %fd70, %fd74;
	sub.f64 	%fd76, %fd70, %fd75;
	add.f64 	%fd77, %fd74, %fd76;
	mov.f64 	%fd78, 0d3FD5555555555555;
	{
	.reg .b32 %temp; 
	mov.b64 	{%temp, %r28}, %fd78;
	}
	{
	.reg .b32 %temp; 
	mov.b64 	{%r29, %temp}, %fd78;
	}
	shl.b32 	%r30, %r28, 1;
	setp.gt.u32 	%p3, %r30, -33554433;
	and.b32  	%r31, %r28, -15728641;
	selp.b32 	%r32, %r31, %r28, %p3;
	mov.b64 	%fd79, {%r29, %r32};
	mul.rn.f64 	%fd80, %fd75, %fd79;
	neg.f64 	%fd81, %fd80;
	fma.rn.f64 	%fd82, %fd75, %fd79, %fd81;
	fma.rn.f64 	%fd83, %fd77, %fd79, %fd82;
	add.f64 	%fd4, %fd80, %fd83;
	sub.f64 	%fd84, %fd80, %fd4;
	add.f64 	%fd5, %fd83, %fd84;
	fma.rn.f64 	%fd85, %fd4, 0d3FF71547652B82FE, 0d4338000000000000;
	{
	.reg .b32 %temp; 
	mov.b64 	{%r13, %temp}, %fd85;
	}
	mov.f64 	%fd86, 0dC338000000000000;
	add.rn.f64 	%fd87, %fd85, %fd86;
	fma.rn.f64 	%fd88, %fd87, 0dBFE62E42FEFA39EF, %fd4;
	fma.rn.f64 	%fd89, %fd87, 0dBC7ABC9E3B39803F, %fd88;
	fma.rn.f64 	%fd90, %fd89, 0d3E5ADE1569CE2BDF, 0d3E928AF3FCA213EA;
	fma.rn.f64 	%fd91, %fd90, %fd89, 0d3EC71DEE62401315;
	fma.rn.f64 	%fd92, %fd91, %fd89, 0d3EFA01997C89EB71;
	fma.rn.f64 	%fd93, %fd92, %fd89, 0d3F2A01A014761F65;
	fma.rn.f64 	%fd94, %fd93, %fd89, 0d3F56C16C1852B7AF;
	fma.rn.f64 	%fd95, %fd94, %fd89, 0d3F81111111122322;
	fma.rn.f64 	%fd96, %fd95, %fd89, 0d3FA55555555502A1;
	fma.rn.f64 	%fd97, %fd96, %fd89, 0d3FC5555555555511;
	fma.rn.f64 	%fd98, %fd97, %fd89, 0d3FE000000000000B;
	fma.rn.f64 	%fd99, %fd98, %fd89, 0d3FF0000000000000;
	fma.rn.f64 	%fd100, %fd99, %fd89, 0d3FF0000000000000;
	{
	.reg .b32 %temp; 
	mov.b64 	{%r14, %temp}, %fd100;
	}
	{
	.reg .b32 %temp; 
	mov.b64 	{%temp, %r15}, %fd100;
	}
	shl.b32 	%r33, %r13, 20;
	add.s32 	%r34, %r33, %r15;
	mov.b64 	%fd108, {%r14, %r34};
	{
	.reg .b32 %temp; 
	mov.b64 	{%temp, %r35}, %fd4;
	}
	mov.b32 	%f2, %r35;
	abs.f32 	%f1, %f2;
	setp.lt.f32 	%p4, %f1, 0f4086232B;
	@%p4 bra 	$L__BB4_7;
	setp.lt.f64 	%p5, %fd4, 0d0000000000000000;
	add.f64 	%fd101, %fd4, 0d7FF0000000000000;
	selp.f64 	%fd108, 0d0000000000000000, %fd101, %p5;
	setp.geu.f32 	%p6, %f1, 0f40874800;
	@%p6 bra 	$L__BB4_7;
	shr.u32 	%r36, %r13, 31;
	add.s32 	%r37, %r13, %r36;
	shr.s32 	%r38, %r37, 1;
	shl.b32 	%r39, %r38, 20;
	add.s32 	%r40, %r15, %r39;
	mov.b64 	%fd102, {%r14, %r40};
	sub.s32 	%r41, %r13, %r38;
	shl.b32 	%r42, %r41, 20;
	add.s32 	%r43, %r42, 1072693248;
	mov.b32 	%r44, 0;
	mov.b64 	%fd103, {%r44, %r43};
	mul.f64 	%fd108, %fd103, %fd102;
$L__BB4_7:
	abs.f64 	%fd104, %fd108;
	setp.eq.f64 	%p7, %fd104, 0d7FF0000000000000;
	fma.rn.f64 	%fd105, %fd108, %fd5, %fd108;
	selp.f64 	%fd106, %fd108, %fd105, %p7;
	st.param.f64 	[func_retval0], %fd106;
	ret;

}


// ===== COMPILED SASS (sm_100) =====

	.target	sm_100

	.elftype	@"ET_EXEC"


//--------------------- .note.nv.tkinfo           --------------------------
	.section	.note.nv.tkinfo,"",@"SHT_NOTE"
	.sectionflags	@"SHF_NOTE_NV_TKINFO"
	.tkinfo
        /*0018*/ 	.word	0x00000002
        /*0030*/ 	.string	""
        /*0030*/ 	.string	"ptxas"
        /*0030*/ 	.string	"Cuda compilation tools, release 13.0, V13.0.88"
        /*0030*/ 	.string	"Build cuda_13.0.r13.0/compiler.36424714_0"
        /*0030*/ 	.string	"-arch sm_100 -m 64 "



//--------------------- .note.nv.cuinfo           --------------------------
	.section	.note.nv.cuinfo,"",@"SHT_NOTE"
	.sectionflags	@"SHF_NOTE_NV_CUINFO"
        /*0018*/ 	.short	0x0002
        /*001a*/ 	.short	0x0064
        /*001c*/ 	.short	0x0082
	.zero		2


//--------------------- .nv.info                  --------------------------
	.section	.nv.info,"",@"SHT_CUDA_INFO"
	.align	4


	//----- nvinfo : EIATTR_REGCOUNT
	.align		4
        /*0000*/ 	.byte	0x04, 0x2f
        /*0002*/ 	.short	(.L_4 - .L_3)
	.align		4
.L_3:
        /*0004*/ 	.word	index@(erosionKernel)
        /*0008*/ 	.word	0x00000030


	//----- nvinfo : EIATTR_FRAME_SIZE
	.align		4
.L_4:
        /*000c*/ 	.byte	0x04, 0x11
        /*000e*/ 	.short	(.L_6 - .L_5)
	.align		4
.L_5:
        /*0010*/ 	.word	index@(erosionKernel)
        /*0014*/ 	.word	0x00000000


	//----- nvinfo : EIATTR_REGCOUNT
	.align		4
.L_6:
        /*0018*/ 	.byte	0x04, 0x2f
        /*001a*/ 	.short	(.L_8 - .L_7)
	.align		4
.L_7:
        /*001c*/ 	.word	index@(dilationKernel)
        /*0020*/ 	.word	0x00000030


	//----- nvinfo : EIATTR_FRAME_SIZE
	.align		4
.L_8:
        /*0024*/ 	.byte	0x04, 0x11
        /*0026*/ 	.short	(.L_10 - .L_9)
	.align		4
.L_9:
        /*0028*/ 	.word	index@(dilationKernel)
        /*002c*/ 	.word	0x00000000


	//----- nvinfo : EIATTR_REGCOUNT
	.align		4
.L_10:
        /*0030*/ 	.byte	0x04, 0x2f
        /*0032*/ 	.short	(.L_12 - .L_11)
	.align		4
.L_11:
        /*0034*/ 	.word	index@(kernel_dist_lab)
        /*0038*/ 	.word	0x00000026


	//----- nvinfo : EIATTR_FRAME_SIZE
	.align		4
.L_12:
        /*003c*/ 	.byte	0x04, 0x11
        /*003e*/ 	.short	(.L_14 - .L_13)
	.align		4
.L_13:
        /*0040*/ 	.word	index@($kernel_dist_lab$__internal_accurate_pow)
        /*0044*/ 	.word	0x00000000


	//----- nvinfo : EIATTR_FRAME_SIZE
	.align		4
.L_14:
        /*0048*/ 	.byte	0x04, 0x11
        /*004a*/ 	.short	(.L_16 - .L_15)
	.align		4
.L_15:
        /*004c*/ 	.word	index@($__internal_1_$__cuda_sm20_sqrt_rn_f32_slowpath)
        /*0050*/ 	.word	0x00000000


	//----- nvinfo : EIATTR_FRAME_SIZE
	.align		4
.L_16:
        /*0054*/ 	.byte	0x04, 0x11
        /*0056*/ 	.short	(.L_18 - .L_17)
	.align		4
.L_17:
        /*0058*/ 	.word	index@($__internal_0_$__cuda_sm20_div_rn_f64_full)
        /*005c*/ 	.word	0x00000000


	//----- nvinfo : EIATTR_FRAME_SIZE
	.align		4
.L_18:
        /*0060*/ 	.byte	0x04, 0x11
        /*0062*/ 	.short	(.L_20 - .L_19)
	.align		4
.L_19:
        /*0064*/ 	.word	index@(kernel_dist_lab)
        /*0068*/ 	.word	0x00000000


	//----- nvinfo : EIATTR_REGCOUNT
	.align		4
.L_20:
        /*006c*/ 	.byte	0x04, 0x2f
        /*006e*/ 	.short	(.L_22 - .L_21)
	.align		4
.L_21:
        /*0070*/ 	.word	index@(updateBackgroundModelKernel)
        /*0074*/ 	.word	0x00000014


	//----- nvinfo : EIATTR_FRAME_SIZE
	.align		4
.L_22:
        /*0078*/ 	.byte	0x04, 0x11
        /*007a*/ 	.short	(.L_24 - .L_23)
	.align		4
.L_23:
        /*007c*/ 	.word	index@(updateBackgroundModelKernel)
        /*0080*/ 	.word	0x00000000


	//----- nvinfo : EIATTR_MIN_STACK_SIZE
	.align		4
.L_24:
        /*0084*/ 	.byte	0x04, 0x12
        /*0086*/ 	.short	(.L_26 - .L_25)
	.align		4
.L_25:
        /*0088*/ 	.word	index@(updateBackgroundModelKernel)
        /*008c*/ 	.word	0x00000000


	//----- nvinfo : EIATTR_MIN_STACK_SIZE
	.align		4
.L_26:
        /*0090*/ 	.byte	0x04, 0x12
        /*0092*/ 	.short	(.L_28 - .L_27)
	.align		4
.L_27:
        /*0094*/ 	.word	index@(kernel_dist_lab)
        /*0098*/ 	.word	0x00000000


	//----- nvinfo : EIATTR_MIN_STACK_SIZE
	.align		4
.L_28:
        /*009c*/ 	.byte	0x04, 0x12
        /*009e*/ 	.short	(.L_30 - .L_29)
	.align		4
.L_29:
        /*00a0*/ 	.word	index@(dilationKernel)
        /*00a4*/ 	.word	0x00000000


	//----- nvinfo : EIATTR_MIN_STACK_SIZE
	.align		4
.L_30:
        /*00a8*/ 	.byte	0x04, 0x12
        /*00aa*/ 	.short	(.L_32 - .L_31)
	.align		4
.L_31:
        /*00ac*/ 	.word	index@(erosionKernel)
        /*00b0*/ 	.word	0x00000000
.L_32:


//--------------------- .nv.compat                --------------------------
	.section	.nv.compat,"",@"SHT_CUDA_COMPAT_INFO"
	.align	4
        /*0000*/ 	.byte	0x02, 0x09, 0x00, 0x00, 0x02, 0x02, 0x01, 0x00, 0x02, 0x05, 0x05, 0x00, 0x03, 0x07, 0x01, 0x01
        /*0010*/ 	.byte	0x02, 0x03, 0x00, 0x00, 0x02, 0x06, 0x01, 0x00, 0x04, 0x0b, 0x08, 0x00, 0x01, 0x00, 0x00, 0x00
        /*0020*/ 	.byte	0x00, 0x00, 0x00, 0x00


//--------------------- .nv.info.updateBackgroundModelKernel --------------------------
	.section	.nv.info.updateBackgroundModelKernel,"",@"SHT_CUDA_INFO"
	.sectionflags	@""
	.align	4


	//----- nvinfo : EIATTR_CUDA_API_VERSION
	.align		4
        /*0000*/ 	.byte	0x04, 0x37
        /*0002*/ 	.short	(.L_34 - .L_33)
.L_33:
        /*0004*/ 	.word	0x00000082


	//----- nvinfo : EIATTR_KPARAM_INFO
	.align		4
.L_34:
        /*0008*/ 	.byte	0x04, 0x17
        /*000a*/ 	.short	(.L_36 - .L_35)
.L_35:
        /*000c*/ 	.word	0x00000000
        /*0010*/ 	.short	0x0007
        /*0012*/ 	.short	0x0028
        /*0014*/ 	.byte	0x00, 0xf0, 0x11, 0x00


	//----- nvinfo : EIATTR_KPARAM_INFO
	.align		4
.L_36:
        /*0018*/ 	.byte	0x04, 0x17
        /*001a*/ 	.short	(.L_38 - .L_37)
.L_37:
        /*001c*/ 	.word	0x00000000
        /*0020*/ 	.short	0x0006
        /*0022*/ 	.short	0x0024
        /*0024*/ 	.byte	0x00, 0xf0, 0x11, 0x00


	//----- nvinfo : EIATTR_KPARAM_INFO
	.align		4
.L_38:
        /*0028*/ 	.byte	0x04, 0x17
        /*002a*/ 	.short	(.L_40 - .L_39)
.L_39:
        /*002c*/ 	.word	0x00000000
        /*0030*/ 	.short	0x0005
        /*0032*/ 	.short	0x0020
        /*0034*/ 	.byte	0x00, 0xf0, 0x11, 0x00


	//----- nvinfo : EIATTR_KPARAM_INFO
	.align		4
.L_40:
        /*0038*/ 	.byte	0x04, 0x17
        /*003a*/ 	.short	(.L_42 - .L_41)
.L_41:
        /*003c*/ 	.word	0x00000000
        /*0040*/ 	.short	0x0004
        /*0042*/ 	.short	0x001c
        /*0044*/ 	.byte	0x00, 0xf0, 0x11, 0x00


	//----- nvinfo : EIATTR_KPARAM_INFO
	.align		4
.L_42:
        /*0048*/ 	.byte	0x04, 0x17
        /*004a*/ 	.short	(.L_44 - .L_43)
.L_43:
        /*004c*/ 	.word	0x00000000
        /*0050*/ 	.short	0x0003
        /*0052*/ 	.short	0x0018
        /*0054*/ 	.byte	0x00, 0xf0, 0x11, 0x00


	//----- nvinfo : EIATTR_KPARAM_INFO
	.align		4
.L_44:
        /*0058*/ 	.byte	0x04, 0x17
        /*005a*/ 	.short	(.L_46 - .L_45)
.L_45:
        /*005c*/ 	.word	0x00000000
        /*0060*/ 	.short	0x0002
        /*0062*/ 	.short	0x0010
        /*0064*/ 	.byte	0x00, 0xf5, 0x21, 0x00


	//----- nvinfo : EIATTR_KPARAM_INFO
	.align		4
.L_46:
        /*0068*/ 	.byte	0x04, 0x17
        /*006a*/ 	.short	(.L_48 - .L_47)
.L_47:
        /*006c*/ 	.word	0x00000000
        /*0070*/ 	.short	0x0001
        /*0072*/ 	.short	0x0008
        /*0074*/ 	.byte	0x00, 0xf5, 0x21, 0x00


	//----- nvinfo : EIATTR_KPARAM_INFO
	.align		4
.L_48:
        /*0078*/ 	.byte	0x04, 0x17
        /*007a*/ 	.short	(.L_50 - .L_49)
.L_49:
        /*007c*/ 	.word	0x00000000
        /*0080*/ 	.short	0x0000
        /*0082*/ 	.short	0x0000
        /*0084*/ 	.byte	0x00, 0xf5, 0x21, 0x00


	//----- nvinfo : EIATTR_SPARSE_MMA_MASK
	.align		4
.L_50:
        /*0088*/ 	.byte	0x03, 0x50
        /*008a*/ 	.short	0x0000


	//----- nvinfo : EIATTR_MAXREG_COUNT
	.align		4
        /*008c*/ 	.byte	0x03, 0x1b
        /*008e*/ 	.short	0x00ff


	//----- nvinfo : EIATTR_MERCURY_ISA_VERSION
	.align		4
        /*0090*/ 	.byte	0x03, 0x5f
        /*0092*/ 	.short	0x0101


	//----- nvinfo : EIATTR_VRC_CTA_INIT_COUNT
	.align		4
        /*0094*/ 	.byte	0x02, 0x4a
	.zero		1
	.zero		1


	//----- nvinfo : EIATTR_EXIT_INSTR_OFFSETS
	.align		4
        /*0098*/ 	.byte	0x04, 0x1c
        /*009a*/ 	.short	(.L_52 - .L_51)


	//   ....[0]....
.L_51:
        /*009c*/ 	.word	0x000000c0


	//   ....[1]....
        /*00a0*/ 	.word	0x00000150


	//   ....[2]....
        /*00a4*/ 	.word	0x000005a0


	//----- nvinfo : EIATTR_CBANK_PARAM_SIZE
	.align		4
.L_52:
        /*00a8*/ 	.byte	0x03, 0x19
        /*00aa*/ 	.short	0x002c


	//----- nvinfo : EIATTR_PARAM_CBANK
	.align		4
        /*00ac*/ 	.byte	0x04, 0x0a
        /*00ae*/ 	.short	(.L_54 - .L_53)
	.align		4
.L_53:
        /*00b0*/ 	.word	index@(.nv.constant0.updateBackgroundModelKernel)
        /*00b4*/ 	.short	0x0380
        /*00b6*/ 	.short	0x002c


	//----- nvinfo : EIATTR_SW_WAR
	.align		4
.L_54:
        /*00b8*/ 	.byte	0x04, 0x36
        /*00ba*/ 	.short	(.L_56 - .L_55)
.L_55:
        /*00bc*/ 	.word	0x00000008
.L_56:


//--------------------- .nv.info.kernel_dist_lab  --------------------------
	.section	.nv.info.kernel_dist_lab,"",@"SHT_CUDA_INFO"
	.sectionflags	@""
	.align	4


	//----- nvinfo : EIATTR_CUDA_API_VERSION
	.align		4
        /*0000*/ 	.byte	0x04, 0x37
        /*0002*/ 	.short	(.L_58 - .L_57)
.L_57:
        /*0004*/ 	.word	0x00000082


	//----- nvinfo : EIATTR_KPARAM_INFO
	.align		4
.L_58:
        /*0008*/ 	.byte	0x04, 0x17
        /*000a*/ 	.short	(.L_60 - .L_59)
.L_59:
        /*000c*/ 	.word	0x00000000
        /*0010*/ 	.short	0x0005
        /*0012*/ 	.short	0x001c
        /*0014*/ 	.byte	0x00, 0xf0, 0x11, 0x00


	//----- nvinfo : EIATTR_KPARAM_INFO
	.align		4
.L_60:
        /*0018*/ 	.byte	0x04, 0x17
        /*001a*/ 	.short	(.L_62 - .L_61)
.L_61:
        /*001c*/ 	.word	0x00000000
        /*0020*/ 	.short	0x0004
        /*0022*/ 	.short	0x0018
        /*0024*/ 	.byte	0x00, 0xf0, 0x11, 0x00


	//----- nvinfo : EIATTR_KPARAM_INFO
	.align		4
.L_62:
        /*0028*/ 	.byte	0x04, 0x17
        /*002a*/ 	.short	(.L_64 - .L_63)
.L_63:
        /*002c*/ 	.word	0x00000000
        /*0030*/ 	.short	0x0003
        /*0032*/ 	.short	0x0014
        /*0034*/ 	.byte	0x00, 0xf0, 0x11, 0x00


	//----- nvinfo : EIATTR_KPARAM_INFO
	.align		4
.L_64:
        /*0038*/ 	.byte	0x04, 0x17
        /*003a*/ 	.short	(.L_66 - .L_65)
.L_65:
        /*003c*/ 	.word	0x00000000
        /*0040*/ 	.short	0x0002
        /*0042*/ 	.short	0x0010
        /*0044*/ 	.byte	0x00, 0xf0, 0x11, 0x00


	//----- nvinfo : EIATTR_KPARAM_INFO
	.align		4
.L_66:
        /*0048*/ 	.byte	0x04, 0x17
        /*004a*/ 	.short	(.L_68 - .L_67)
.L_67:
        /*004c*/ 	.word	0x00000000
        /*0050*/ 	.short	0x0001
        /*0052*/ 	.short	0x0008
        /*0054*/ 	.byte	0x00, 0xf5, 0x21, 0x00


	//----- nvinfo : EIATTR_KPARAM_INFO
	.align		4
.L_68:
        /*0058*/ 	.byte	0x04, 0x17
        /*005a*/ 	.short	(.L_70 - .L_69)
.L_69:
        /*005c*/ 	.word	0x00000000
        /*0060*/ 	.short	0x0000
        /*0062*/ 	.short	0x0000
        /*0064*/ 	.byte	0x00, 0xf5, 0x21, 0x00


	//----- nvinfo : EIATTR_SPARSE_MMA_MASK
	.align		4
.L_70:
        /*0068*/ 	.byte	0x03, 0x50
        /*006a*/ 	.short	0x0000


	//----- nvinfo : EIATTR_MAXREG_COUNT
	.align		4
        /*006c*/ 	.byte	0x03, 0x1b
        /*006e*/ 	.short	0x00ff


	//----- nvinfo : EIATTR_MERCURY_ISA_VERSION
	.align		4
        /*0070*/ 	.byte	0x03, 0x5f
        /*0072*/ 	.short	0x0101


	//----- nvinfo : EIATTR_VRC_CTA_INIT_COUNT
	.align		4
        /*0074*/ 	.byte	0x02, 0x4a
	.zero		1
	.zero		1


	//----- nvinfo : EIATTR_EXIT_INSTR_OFFSETS
	.align		4
        /*0078*/ 	.byte	0x04, 0x1c
        /*007a*/ 	.short	(.L_72 - .L_71)


	//   ....[0]....
.L_71:
        /*007c*/ 	.word	0x000000c0


	//   ....[1]....
        /*0080*/ 	.word	0x00002290


	//----- nvinfo : EIATTR_CRS_STACK_SIZE
	.align		4
.L_72:
        /*0084*/ 	.byte	0x04, 0x1e
        /*0086*/ 	.short	(.L_74 - .L_73)
.L_73:
        /*0088*/ 	.word	0x00000000


	//----- nvinfo : EIATTR_CBANK_PARAM_SIZE
	.align		4
.L_74:
        /*008c*/ 	.byte	0x03, 0x19
        /*008e*/ 	.short	0x0020


	//----- nvinfo : EIATTR_PARAM_CBANK
	.align		4
        /*0090*/ 	.byte	0x04, 0x0a
        /*0092*/ 	.short	(.L_76 - .L_75)
	.align		4
.L_75:
        /*0094*/ 	.word	index@(.nv.constant0.kernel_dist_lab)
        /*0098*/ 	.short	0x0380
        /*009a*/ 	.short	0x0020


	//----- nvinfo : EIATTR_SW_WAR
	.align		4
.L_76:
        /*009c*/ 	.byte	0x04, 0x36
        /*009e*/ 	.short	(.L_78 - .L_77)
.L_77:
        /*00a0*/ 	.word	0x00000008
.L_78:


//--------------------- .nv.info.dilationKernel   --------------------------
	.section	.nv.info.dilationKernel,"",@"SHT_CUDA_INFO"
	.sectionflags	@""
	.align	4


	//----- nvinfo : EIATTR_CUDA_API_VERSION
	.align		4
        /*0000*/ 	.byte	0x04, 0x37
        /*0002*/ 	.short	(.L_80 - .L_79)
.L_79:
        /*0004*/ 	.word	0x00000082


	//----- nvinfo : EIATTR_KPARAM_INFO
	.align		4
.L_80:
        /*0008*/ 	.byte	0x04, 0x17
        /*000a*/ 	.short	(.L_82 - .L_81)
.L_81:
        /*000c*/ 	.word	0x00000000
        /*0010*/ 	.short	0x0003
        /*0012*/ 	.short	0x0014
        /*0014*/ 	.byte	0x00, 0xf0, 0x11, 0x00


	//----- nvinfo : EIATTR_KPARAM_INFO
	.align		4
.L_82:
        /*0018*/ 	.byte	0x04, 0x17
        /*001a*/ 	.short	(.L_84 - .L_83)
.L_83:
        /*001c*/ 	.word	0x00000000
        /*0020*/ 	.short	0x0002
        /*0022*/ 	.short	0x0010
        /*0024*/ 	.byte	0x00, 0xf0, 0x11, 0x00


	//----- nvinfo : EIATTR_KPARAM_INFO
	.align		4
.L_84:
        /*0028*/ 	.byte	0x04, 0x17
        /*002a*/ 	.short	(.L_86 - .L_85)
.L_85:
        /*002c*/ 	.word	0x00000000
        /*0030*/ 	.short	0x0001
        /*0032*/ 	.short	0x0008
        /*0034*/ 	.byte	0x00, 0xf5, 0x21, 0x00


	//----- nvinfo : EIATTR_KPARAM_INFO
	.align		4
.L_86:
        /*0038*/ 	.byte	0x04, 0x17
        /*003a*/ 	.short	(.L_88 - .L_87)
.L_87:
        /*003c*/ 	.word	0x00000000
        /*0040*/ 	.short	0x0000
        /*0042*/ 	.short	0x0000
        /*0044*/ 	.byte	0x00, 0xf5, 0x21, 0x00


	//----- nvinfo : EIATTR_SPARSE_MMA_MASK
	.align		4
.L_88:
        /*0048*/ 	.byte	0x03, 0x50
        /*004a*/ 	.short	0x0000


	//----- nvinfo : EIATTR_MAXREG_COUNT
	.align		4
        /*004c*/ 	.byte	0x03, 0x1b
        /*004e*/ 	.short	0x00ff


	//----- nvinfo : EIATTR_MERCURY_ISA_VERSION
	.align		4
        /*0050*/ 	.byte	0x03, 0x5f
        /*0052*/ 	.short	0x0101


	//----- nvinfo : EIATTR_VRC_CTA_INIT_COUNT
	.align		4
        /*0054*/ 	.byte	0x02, 0x4a
	.zero		1
	.zero		1


	//----- nvinfo : EIATTR_EXIT_INSTR_OFFSETS
	.align		4
        /*0058*/ 	.byte	0x04, 0x1c
        /*005a*/ 	.short	(.L_90 - .L_89)


	//   ....[0]....
.L_89:
        /*005c*/ 	.word	0x00000100


	//   ....[1]....
        /*0060*/ 	.word	0x00000460


	//----- nvinfo : EIATTR_CBANK_PARAM_SIZE
	.align		4
.L_90:
        /*0064*/ 	.byte	0x03, 0x19
        /*0066*/ 	.short	0x0018


	//----- nvinfo : EIATTR_PARAM_CBANK
	.align		4
        /*0068*/ 	.byte	0x04, 0x0a
        /*006a*/ 	.short	(.L_92 - .L_91)
	.align		4
.L_91:
        /*006c*/ 	.word	index@(.nv.constant0.dilationKernel)
        /*0070*/ 	.short	0x0380
        /*0072*/ 	.short	0x0018


	//----- nvinfo : EIATTR_SW_WAR
	.align		4
.L_92:
        /*0074*/ 	.byte	0x04, 0x36
        /*0076*/ 	.short	(.L_94 - .L_93)
.L_93:
        /*0078*/ 	.word	0x00000008
.L_94:


//--------------------- .nv.info.erosionKernel    --------------------------
	.section	.nv.info.erosionKernel,"",@"SHT_CUDA_INFO"
	.sectionflags	@""
	.align	4


	//----- nvinfo : EIATTR_CUDA_API_VERSION
	.align		4
        /*0000*/ 	.byte	0x04, 0x37
        /*0002*/ 	.short	(.L_96 - .L_95)
.L_95:
        /*0004*/ 	.word	0x00000082


	//----- nvinfo : EIATTR_KPARAM_INFO
	.align		4
.L_96:
        /*0008*/ 	.byte	0x04, 0x17
        /*000a*/ 	.short	(.L_98 - .L_97)
.L_97:
        /*000c*/ 	.word	0x00000000
        /*0010*/ 	.short	0x0003
        /*0012*/ 	.short	0x0014
        /*0014*/ 	.byte	0x00, 0xf0, 0x11, 0x00


	//----- nvinfo : EIATTR_KPARAM_INFO
	.align		4
.L_98:
        /*0018*/ 	.byte	0x04, 0x17
        /*001a*/ 	.short	(.L_100 - .L_99)
.L_99:
        /*001c*/ 	.word	0x00000000
        /*0020*/ 	.short	0x0002
        /*0022*/ 	.short	0x0010
        /*0024*/ 	.byte	0x00, 0xf0, 0x11, 0x00


	//----- nvinfo : EIATTR_KPARAM_INFO
	.align		4
.L_100:
        /*0028*/ 	.byte	0x04, 0x17
        /*002a*/ 	.short	(.L_102 - .L_101)
.L_101:
        /*002c*/ 	.word	0x00000000
        /*0030*/ 	.short	0x0001
        /*0032*/ 	.short	0x0008
        /*0034*/ 	.byte	0x00, 0xf5, 0x21, 0x00


	//----- nvinfo : EIATTR_KPARAM_INFO
	.align		4
.L_102:
        /*0038*/ 	.byte	0x04, 0x17
        /*003a*/ 	.short	(.L_104 - .L_103)
.L_103:
        /*003c*/ 	.word	0x00000000
        /*0040*/ 	.short	0x0000
        /*0042*/ 	.short	0x0000
        /*0044*/ 	.byte	0x00, 0xf5, 0x21, 0x00


	//----- nvinfo : EIATTR_SPARSE_MMA_MASK
	.align		4
.L_104:
        /*0048*/ 	.byte	0x03, 0x50
        /*004a*/ 	.short	0x0000


	//----- nvinfo : EIATTR_MAXREG_COUNT
	.align		4
        /*004c*/ 	.byte	0x03, 0x1b
        /*004e*/ 	.short	0x00ff


	//----- nvinfo : EIATTR_MERCURY_ISA_VERSION
	.align		4
        /*0050*/ 	.byte	0x03, 0x5f
        /*0052*/ 	.short	0x0101


	//----- nvinfo : EIATTR_VRC_CTA_INIT_COUNT
	.align		4
        /*0054*/ 	.byte	0x02, 0x4a
	.zero		1
	.zero		1


	//----- nvinfo : EIATTR_EXIT_INSTR_OFFSETS
	.align		4
        /*0058*/ 	.byte	0x04, 0x1c
        /*005a*/ 	.short	(.L_106 - .L_105)


	//   ....[0]....
.L_105:
        /*005c*/ 	.word	0x00000100


	//   ....[1]....
        /*0060*/ 	.word	0x00000460


	//----- nvinfo : EIATTR_CBANK_PARAM_SIZE
	.align		4
.L_106:
        /*0064*/ 	.byte	0x03, 0x19
        /*0066*/ 	.short	0x0018


	//----- nvinfo : EIATTR_PARAM_CBANK
	.align		4
        /*0068*/ 	.byte	0x04, 0x0a
        /*006a*/ 	.short	(.L_108 - .L_107)
	.align		4
.L_107:
        /*006c*/ 	.word	index@(.nv.constant0.erosionKernel)
        /*0070*/ 	.short	0x0380
        /*0072*/ 	.short	0x0018


	//----- nvinfo : EIATTR_SW_WAR
	.align		4
.L_108:
        /*0074*/ 	.byte	0x04, 0x36
        /*0076*/ 	.short	(.L_110 - .L_109)
.L_109:
        /*0078*/ 	.word	0x00000008
.L_110:


//--------------------- .nv.callgraph             --------------------------
	.section	.nv.callgraph,"",@"SHT_CUDA_CALLGRAPH"
	.align	4
	.sectionentsize	8
	.align		4
        /*0000*/ 	.word	0x00000000
	.align		4
        /*0004*/ 	.word	0xffffffff
	.align		4
        /*0008*/ 	.word	0x00000000
	.align		4
        /*000c*/ 	.word	0xfffffffe
	.align		4
        /*0010*/ 	.word	0x00000000
	.align		4
        /*0014*/ 	.word	0xfffffffd
	.align		4
        /*0018*/ 	.word	0x00000000
	.align		4
        /*001c*/ 	.word	0xfffffffc


//--------------------- .nv.constant3             --------------------------
	.section	.nv.constant3,"a",@progbits
	.align	8
.nv.constant3:
	.type		rgb_to_xyz_device,@object
	.size		rgb_to_xyz_device,(inv255 - rgb_to_xyz_device)
rgb_to_xyz_device:
        /*0000*/ 	.byte	0x0d, 0xc6, 0x88, 0x44, 0xa1, 0x65, 0xda, 0x3f, 0x18, 0x09, 0x6d, 0x39, 0x97, 0xe2, 0xd6, 0x3f
        /*0010*/ 	.byte	0x58, 0x1d, 0x39, 0xd2, 0x19, 0x18, 0xc7, 0x3f, 0xf6, 0x5f, 0xe7, 0xa6, 0xcd, 0x38, 0xcb, 0x3f
        /*0020*/ 	.byte	0x18, 0x09, 0x6d, 0x39, 0x97, 0xe2, 0xe6, 0x3f, 0x55, 0xf7, 0xc8, 0xe6, 0xaa, 0x79, 0xb2, 0x3f
        /*0030*/ 	.byte	0x4b, 0xaf, 0xcd, 0xc6, 0x4a, 0xcc, 0x93, 0x3f, 0x38, 0x81, 0xe9, 0xb4, 0x6e, 0x83, 0xbe, 0x3f
        /*0040*/ 	.byte	0x91, 0xd6, 0x18, 0x74, 0x42, 0x68, 0xee, 0x3f
	.type		inv255,@object
	.size		inv255,(invxyz_ref_white - inv255)
inv255:
        /*0048*/ 	.byte	0x10, 0x10, 0x10, 0x10, 0x10, 0x10, 0x70, 0x3f
	.type		invxyz_ref_white,@object
	.size		invxyz_ref_white,(.L_2 - invxyz_ref_white)
invxyz_ref_white:
        /*0050*/ 	.byte	0x30, 0x54, 0x61, 0x68, 0x72, 0xd5, 0xf0, 0x3f, 0x00, 0x00, 0x00, 0x00, 0x00, 0x00, 0xf0, 0x3f
        /*0060*/ 	.byte	0xf5, 0x14, 0x35, 0x15, 0xac, 0x63, 0xed, 0x3f
.L_2:


//--------------------- .text.updateBackgroundModelKernel --------------------------
	.section	.text.updateBackgroundModelKernel,"ax",@progbits
	.align	128
        .global         updateBackgroundModelKernel
        .type           updateBackgroundModelKernel,@function
        .size           updateBackgroundModelKernel,(.L_x_50 - updateBackgroundModelKernel)
        .other          updateBackgroundModelKernel,@"STO_CUDA_ENTRY STV_DEFAULT"
updateBackgroundModelKernel:
.text.updateBackgroundModelKernel:
[----:B------:R-:W-:Y:S01]  /*0000*/  LDC R1, c[0x0][0x37c] ;  /* 0x0000df00ff017b82 */ /* 0x000fe20000000800 */
[----:B------:R-:W0:Y:S07]  /*0010*/  S2R R5, SR_TID.Y ;  /* 0x0000000000057919 */ /* 0x000e2e0000002200 */
[----:B------:R-:W1:Y:S01]  /*0020*/  LDC R0, c[0x0][0x360] ;  /* 0x0000d800ff007b82 */ /* 0x000e620000000800 */
[----:B------:R-:W2:Y:S01]  /*0030*/  LDCU.64 UR6, c[0x0][0x398] ;  /* 0x00007300ff0677ac */ /* 0x000ea20008000a00 */
[----:B------:R-:W1:Y:S06]  /*0040*/  S2R R3, SR_TID.X ;  /* 0x0000000000037919 */ /* 0x000e6c0000002100 */
[----:B------:R-:W0:Y:S08]  /*0050*/  S2UR UR5, SR_CTAID.Y ;  /* 0x00000000000579c3 */ /* 0x000e300000002600 */
[----:B------:R-:W0:Y:S08]  /*0060*/  LDC R4, c[0x0][0x364] ;  /* 0x0000d900ff047b82 */ /* 0x000e300000000800 */
[----:B------:R-:W1:Y:S01]  /*0070*/  S2UR UR4, SR_CTAID.X ;  /* 0x00000000000479c3 */ /* 0x000e620000002500 */
[----:B0-----:R-:W-:-:S05]  /*0080*/  IMAD R4, R4, UR5, R5 ;  /* 0x0000000504047c24 */ /* 0x001fca000f8e0205 */
[----:B--2---:R-:W-:Y:S01]  /*0090*/  ISETP.GE.AND P0, PT, R4, UR7, PT ;  /* 0x0000000704007c0c */ /* 0x004fe2000bf06270 */
[----:B-1----:R-:W-:-:S05]  /*00a0*/  IMAD R0, R0, UR4, R3 ;  /* 0x0000000400007c24 */ /* 0x002fca000f8e0203 */
[----:B------:R-:W-:-:S13]  /*00b0*/  ISETP.GE.OR P0, PT, R0, UR6, P0 ;  /* 0x0000000600007c0c */ /* 0x000fda0008706670 */
[----:B------:R-:W-:Y:S05]  /*00c0*/  @P0 EXIT ;  /* 0x000000000000094d */ /* 0x000fea0003800000 */
[----:B------:R-:W0:Y:S01]  /*00d0*/  LDCU.64 UR6, c[0x0][0x3a0] ;  /* 0x00007400ff0677ac */ /* 0x000e220008000a00 */
[----:B------:R-:W1:Y:S01]  /*00e0*/  LDC.64 R2, c[0x0][0x390] ;  /* 0x0000e400ff027b82 */ /* 0x000e620000000a00 */
[----:B------:R-:W2:Y:S01]  /*00f0*/  LDCU.64 UR4, c[0x0][0x358] ;  /* 0x00006b00ff0477ac */ /* 0x000ea20008000a00 */
[----:B0-----:R-:W-:-:S04]  /*0100*/  IMAD R5, R4, UR6, RZ ;  /* 0x0000000604057c24 */ /* 0x001fc8000f8e02ff */
[----:B------:R-:W-:-:S04]  /*0110*/  IMAD R7, R0, UR7, R5 ;  /* 0x0000000700077c24 */ /* 0x000fc8000f8e0205 */
[----:B-1----:R-:W-:-:S06]  /*0120*/  IMAD.WIDE R2, R7, 0x3, R2 ;  /* 0x0000000307027825 */ /* 0x002fcc00078e0202 */
[----:B--2---:R-:W2:Y:S02]  /*0130*/  LDG.E.U8 R2, desc[UR4][R2.64] ;  /* 0x0000000402027981 */ /* 0x004ea4000c1e1100 */
[----:B--2---:R-:W-:-:S13]  /*0140*/  ISETP.NE.AND P0, PT, R2, RZ, PT ;  /* 0x000000ff0200720c */ /* 0x004fda0003f05270 */
[----:B------:R-:W-:Y:S05]  /*0150*/  @P0 EXIT ;  /* 0x000000000000094d */ /* 0x000fea0003800000 */
[----:B------:R-:W0:Y:S08]  /*0160*/  LDC.64 R2, c[0x0][0x380] ;  /* 0x0000e000ff027b82 */ /* 0x000e300000000a00 */
[----:B------:R-:W1:Y:S01]  /*0170*/  LDC.64 R4, c[0x0][0x388] ;  /* 0x0000e200ff047b82 */ /* 0x000e620000000a00 */
[----:B0-----:R-:W-:-:S05]  /*0180*/  IMAD.WIDE R2, R7, 0x3, R2 ;  /* 0x0000000307027825 */ /* 0x001fca00078e0202 */
[----:B------:R-:W2:Y:S01]  /*0190*/  LDG.E.U8 R8, desc[UR4][R2.64] ;  /* 0x0000000402087981 */ /* 0x000ea2000c1e1100 */
[----:B-1----:R-:W-:Y:S02]  /*01a0*/  IMAD.WIDE R4, R7, 0x3, R4 ;  /* 0x0000000307047825 */ /* 0x002fe400078e0204 */
[----:B------:R-:W0:Y:S03]  /*01b0*/  LDC R7, c[0x0][0x3a8] ;  /* 0x0000ea00ff077b82 */ /* 0x000e260000000800 */
[----:B------:R-:W2:Y:S01]  /*01c0*/  LDG.E.U8 R10, desc[UR4][R4.64] ;  /* 0x00000004040a7981 */ /* 0x000ea2000c1e1100 */
[----:B0-----:R-:W-:-:S05]  /*01d0*/  VIADD R0, R7, 0x1 ;  /* 0x0000000107007836 */ /* 0x001fca0000000000 */
[----:B------:R-:W-:-:S04]  /*01e0*/  IABS R6, R0 ;  /* 0x0000000000067213 */ /* 0x000fc80000000000 */
[----:B------:R-:W0:Y:S08]  /*01f0*/  I2F.RP R12, R6 ;  /* 0x00000006000c7306 */ /* 0x000e300000209400 */
[----:B0-----:R-:W0:Y:S02]  /*0200*/  MUFU.RCP R12, R12 ;  /* 0x0000000c000c7308 */ /* 0x001e240000001000 */
[----:B0-----:R-:W-:-:S02]  /*0210*/  VIADD R13, R12, 0xffffffe ;  /* 0x0ffffffe0c0d7836 */ /* 0x001fc40000000000 */
[----:B------:R-:W3:Y:S04]  /*0220*/  LDG.E.U8 R12, desc[UR4][R2.64+0x1] ;  /* 0x00000104020c7981 */ /* 0x000ee8000c1e1100 */
[----:B------:R-:W0:Y:S02]  /*0230*/  F2I.FTZ.U32.TRUNC.NTZ R9, R13 ;  /* 0x0000000d00097305 */ /* 0x000e24000021f000 */
[----:B0-----:R-:W-:-:S05]  /*0240*/  IADD3 R15, PT, PT, RZ, -R9, RZ ;  /* 0x80000009ff0f7210 */ /* 0x001fca0007ffe0ff */
[----:B------:R-:W-:Y:S02]  /*0250*/  IMAD R15, R15, R6, RZ ;  /* 0x000000060f0f7224 */ /* 0x000fe400078e02ff */
[----:B--2---:R-:W-:Y:S01]  /*0260*/  IMAD R11, R8, R7, R10 ;  /* 0x00000007080b7224 */ /* 0x004fe200078e020a */
[----:B------:R-:W-:-:S05]  /*0270*/  IABS R8, R0 ;  /* 0x0000000000087213 */ /* 0x000fca0000000000 */
[----:B------:R-:W-:Y:S02]  /*0280*/  IMAD.MOV R14, RZ, RZ, -R8 ;  /* 0x000000ffff0e7224 */ /* 0x000fe400078e0a08 */
[----:B------:R-:W-:Y:S01]  /*0290*/  IMAD.MOV.U32 R8, RZ, RZ, RZ ;  /* 0x000000ffff087224 */ /* 0x000fe200078e00ff */
[----:B------:R-:W-:-:S03]  /*02a0*/  IABS R10, R11 ;  /* 0x0000000b000a7213 */ /* 0x000fc60000000000 */
[----:B------:R-:W-:Y:S01]  /*02b0*/  IMAD.HI.U32 R9, R9, R15, R8 ;  /* 0x0000000f09097227 */ /* 0x000fe200078e0008 */
[----:B------:R-:W-:-:S05]  /*02c0*/  MOV R8, R14 ;  /* 0x0000000e00087202 */ /* 0x000fca0000000f00 */
[----:B------:R-:W-:-:S04]  /*02d0*/  IMAD.HI.U32 R13, R9, R10, RZ ;  /* 0x0000000a090d7227 */ /* 0x000fc800078e00ff */
[----:B------:R-:W-:-:S05]  /*02e0*/  IMAD R15, R13, R8, R10 ;  /* 0x000000080d0f7224 */ /* 0x000fca00078e020a */
[----:B------:R-:W-:Y:S02]  /*02f0*/  ISETP.GT.U32.AND P1, PT, R6, R15, PT ;  /* 0x0000000f0600720c */ /* 0x000fe40003f24070 */
[----:B------:R-:W-:-:S11]  /*0300*/  LOP3.LUT R11, R11, R0, RZ, 0x3c, !PT ;  /* 0x000000000b0b7212 */ /* 0x000fd600078e3cff */
[----:B------:R-:W-:-:S05]  /*0310*/  @!P1 IMAD.IADD R15, R15, 0x1, -R6 ;  /* 0x000000010f0f9824 */ /* 0x000fca00078e0a06 */
[----:B------:R-:W-:Y:S02]  /*0320*/  ISETP.GE.U32.AND P0, PT, R15, R6, PT ;  /* 0x000000060f00720c */ /* 0x000fe40003f06070 */
[----:B------:R-:W-:Y:S01]  /*0330*/  ISETP.GE.AND P2, PT, R11, RZ, PT ;  /* 0x000000ff0b00720c */ /* 0x000fe20003f46270 */
[----:B------:R-:W-:Y:S01]  /*0340*/  @!P1 VIADD R13, R13, 0x1 ;  /* 0x000000010d0d9836 */ /* 0x000fe20000000000 */
[----:B------:R-:W-:-:S09]  /*0350*/  LOP3.LUT R10, RZ, R0, RZ, 0x33, !PT ;  /* 0x00000000ff0a7212 */ /* 0x000fd200078e33ff */
[----:B------:R-:W-:Y:S02]  /*0360*/  @P0 IADD3 R13, PT, PT, R13, 0x1, RZ ;  /* 0x000000010d0d0810 */ /* 0x000fe40007ffe0ff */
[----:B------:R-:W-:-:S03]  /*0370*/  ISETP.NE.AND P0, PT, R0, RZ, PT ;  /* 0x000000ff0000720c */ /* 0x000fc60003f05270 */
[----:B------:R-:W-:-:S05]  /*0380*/  @!P2 IMAD.MOV R13, RZ, RZ, -R13 ;  /* 0x000000ffff0da224 */ /* 0x000fca00078e0a0d */
[----:B------:R-:W-:-:S05]  /*0390*/  SEL R13, R10, R13, !P0 ;  /* 0x0000000d0a0d7207 */ /* 0x000fca0004000000 */
[----:B------:R-:W-:Y:S04]  /*03a0*/  STG.E.U8 desc[UR4][R2.64], R13 ;  /* 0x0000000d02007986 */ /* 0x000fe8000c101104 */
[----:B------:R-:W3:Y:S02]  /*03b0*/  LDG.E.U8 R11, desc[UR4][R4.64+0x1] ;  /* 0x00000104040b7981 */ /* 0x000ee4000c1e1100 */
[----:B---3--:R-:W-:-:S05]  /*03c0*/  IMAD R11, R12, R7, R11 ;  /* 0x000000070c0b7224 */ /* 0x008fca00078e020b */
[----:B------:R-:W-:-:S05]  /*03d0*/  IABS R12, R11 ;  /* 0x0000000b000c7213 */ /* 0x000fca0000000000 */
[----:B------:R-:W-:-:S04]  /*03e0*/  IMAD.HI.U32 R15, R9, R12, RZ ;  /* 0x0000000c090f7227 */ /* 0x000fc800078e00ff */
[----:B------:R-:W-:Y:S01]  /*03f0*/  IMAD R17, R15, R8, R12 ;  /* 0x000000080f117224 */ /* 0x000fe200078e020c */
[----:B------:R-:W-:Y:S01]  /*0400*/  LOP3.LUT R11, R11, R0, RZ, 0x3c, !PT ;  /* 0x000000000b0b7212 */ /* 0x000fe200078e3cff */
[----:B------:R-:W2:Y:S03]  /*0410*/  LDG.E.U8 R12, desc[UR4][R2.64+0x2] ;  /* 0x00000204020c7981 */ /* 0x000ea6000c1e1100 */
[----:B------:R-:W-:Y:S02]  /*0420*/  ISETP.GT.U32.AND P2, PT, R6, R17, PT ;  /* 0x000000110600720c */ /* 0x000fe40003f44070 */
[----:B------:R-:W-:-:S11]  /*0430*/  ISETP.GE.AND P3, PT, R11, RZ, PT ;  /* 0x000000ff0b00720c */ /* 0x000fd60003f66270 */
[----:B------:R-:W-:-:S05]  /*0440*/  @!P2 IMAD.IADD R17, R17, 0x1, -R6 ;  /* 0x000000011111a824 */ /* 0x000fca00078e0a06 */
[----:B------:R-:W-:Y:S02]  /*0450*/  ISETP.GE.U32.AND P1, PT, R17, R6, PT ;  /* 0x000000061100720c */ /* 0x000fe40003f26070 */
[----:B------:R-:W-:-:S11]  /*0460*/  @!P2 IADD3 R15, PT, PT, R15, 0x1, RZ ;  /* 0x000000010f0fa810 */ /* 0x000fd60007ffe0ff */
[----:B------:R-:W-:-:S05]  /*0470*/  @P1 VIADD R15, R15, 0x1 ;  /* 0x000000010f0f1836 */ /* 0x000fca0000000000 */
[----:B------:R-:W-:-:S04]  /*0480*/  @!P3 IADD3 R15, PT, PT, -R15, RZ, RZ ;  /* 0x000000ff0f0fb210 */ /* 0x000fc80007ffe1ff */
[----:B------:R-:W-:-:S05]  /*0490*/  SEL R15, R10, R15, !P0 ;  /* 0x0000000f0a0f7207 */ /* 0x000fca0004000000 */
[----:B------:R-:W-:Y:S04]  /*04a0*/  STG.E.U8 desc[UR4][R2.64+0x1], R15 ;  /* 0x0000010f02007986 */ /* 0x000fe8000c101104 */
[----:B------:R-:W2:Y:S02]  /*04b0*/  LDG.E.U8 R4, desc[UR4][R4.64+0x2] ;  /* 0x0000020404047981 */ /* 0x000ea4000c1e1100 */
[----:B--2---:R-:W-:-:S05]  /*04c0*/  IMAD R7, R12, R7, R4 ;  /* 0x000000070c077224 */ /* 0x004fca00078e0204 */
[----:B------:R-:W-:-:S05]  /*04d0*/  IABS R12, R7 ;  /* 0x00000007000c7213 */ /* 0x000fca0000000000 */
[----:B------:R-:W-:-:S04]  /*04e0*/  IMAD.HI.U32 R9, R9, R12, RZ ;  /* 0x0000000c09097227 */ /* 0x000fc800078e00ff */
[----:B------:R-:W-:-:S05]  /*04f0*/  IMAD R11, R9, R8, R12 ;  /* 0x00000008090b7224 */ /* 0x000fca00078e020c */
[----:B------:R-:W-:Y:S02]  /*0500*/  ISETP.GT.U32.AND P2, PT, R6, R11, PT ;  /* 0x0000000b0600720c */ /* 0x000fe40003f44070 */
[----:B------:R-:W-:-:S11]  /*0510*/  LOP3.LUT R0, R7, R0, RZ, 0x3c, !PT ;  /* 0x0000000007007212 */ /* 0x000fd600078e3cff */
[----:B------:R-:W-:-:S05]  /*0520*/  @!P2 IMAD.IADD R11, R11, 0x1, -R6 ;  /* 0x000000010b0ba824 */ /* 0x000fca00078e0a06 */
[----:B------:R-:W-:Y:S02]  /*0530*/  ISETP.GE.U32.AND P1, PT, R11, R6, PT ;  /* 0x000000060b00720c */ /* 0x000fe40003f26070 */
[----:B------:R-:W-:Y:S02]  /*0540*/  ISETP.GE.AND P3, PT, R0, RZ, PT ;  /* 0x000000ff0000720c */ /* 0x000fe40003f66270 */
[----:B------:R-:W-:-:S09]  /*0550*/  @!P2 IADD3 R9, PT, PT, R9, 0x1, RZ ;  /* 0x000000010909a810 */ /* 0x000fd20007ffe0ff */
[----:B------:R-:W-:-:S05]  /*0560*/  @P1 VIADD R9, R9, 0x1 ;  /* 0x0000000109091836 */ /* 0x000fca0000000000 */
[----:B------:R-:W-:-:S04]  /*0570*/  @!P3 IADD3 R9, PT, PT, -R9, RZ, RZ ;  /* 0x000000ff0909b210 */ /* 0x000fc80007ffe1ff */
[----:B------:R-:W-:-:S05]  /*0580*/  SEL R9, R10, R9, !P0 ;  /* 0x000000090a097207 */ /* 0x000fca0004000000 */
[----:B------:R-:W-:Y:S01]  /*0590*/  STG.E.U8 desc[UR4][R2.64+0x2], R9 ;  /* 0x0000020902007986 */ /* 0x000fe2000c101104 */
[----:B------:R-:W-:Y:S05]  /*05a0*/  EXIT ;  /* 0x000000000000794d */ /* 0x000fea0003800000 */
.L_x_0:
[----:B------:R-:W-:-:S00]  /*05b0*/  BRA `(.L_x_0) ;  /* 0xfffffffc00fc7947 */ /* 0x000fc0000383ffff */
[----:B------:R-:W-:-:S00]  /*05c0*/  NOP ;  /* 0x0000000000007918 */ /* 0x000fc00000000000 */
        /* <DEDUP_REMOVED lines=11> */
.L_x_50:


//--------------------- .text.kernel_dist_lab     --------------------------
	.section	.text.kernel_dist_lab,"ax",@progbits
	.align	128
        .global         kernel_dist_lab
        .type           kernel_dist_lab,@function
        .size           kernel_dist_lab,(.L_x_49 - kernel_dist_lab)
        .other          kernel_dist_lab,@"STO_CUDA_ENTRY STV_DEFAULT"
kernel_dist_lab:
.text.kernel_dist_lab:
        /* <DEDUP_REMOVED lines=13> */
[----:B------:R-:W0:Y:S01]  /*00d0*/  LDCU UR4, c[0x0][0x398] ;  /* 0x00007300ff0477ac */ /* 0x000e220008000800 */
[----:B------:R-:W1:Y:S01]  /*00e0*/  LDC.64 R6, c[0x0][0x380] ;  /* 0x0000e000ff067b82 */ /* 0x000e620000000a00 */
[----:B------:R-:W2:Y:S01]  /*00f0*/  LDCU.128 UR24, c[0x3][0x40] ;  /* 0x00c00800ff1877ac */ /* 0x000ea20008000c00 */
[----:B------:R-:W3:Y:S06]  /*0100*/  LDCU.128 UR8, c[0x3][URZ] ;  /* 0x00c00000ff0877ac */ /* 0x000eec0008000c00 */
[----:B------:R-:W4:Y:S01]  /*0110*/  LDC.64 R14, c[0x0][0x388] ;  /* 0x0000e200ff0e7b82 */ /* 0x000f220000000a00 */
[----:B------:R-:W3:Y:S01]  /*0120*/  LDCU.128 UR12, c[0x3][0x10] ;  /* 0x00c00200ff0c77ac */ /* 0x000ee20008000c00 */
[----:B------:R-:W3:Y:S01]  /*0130*/  LDCU.128 UR16, c[0x3][0x20] ;  /* 0x00c00400ff1077ac */ /* 0x000ee20008000c00 */
[----:B0-----:R-:W-:Y:S01]  /*0140*/  IMAD R3, R2, UR4, RZ ;  /* 0x0000000402037c24 */ /* 0x001fe2000f8e02ff */
[----:B------:R-:W-:Y:S01]  /*0150*/  SHF.R.S32.HI R2, RZ, 0x1f, R0 ;  /* 0x0000001fff027819 */ /* 0x000fe20000011400 */
[----:B------:R-:W0:Y:S03]  /*0160*/  LDCU.64 UR4, c[0x0][0x358] ;  /* 0x00006b00ff0477ac */ /* 0x000e260008000a00 */
[----:B------:R-:W-:Y:S01]  /*0170*/  IADD3 R5, P0, PT, R0, R3, RZ ;  /* 0x0000000300057210 */ /* 0x000fe20007f1e0ff */
[----:B------:R-:W3:Y:S03]  /*0180*/  LDCU.128 UR20, c[0x3][0x30] ;  /* 0x00c00600ff1477ac */ /* 0x000ee60008000c00 */
[----:B------:R-:W-:Y:S01]  /*0190*/  LEA.HI.X.SX32 R2, R3, R2, 0x1, P0 ;  /* 0x0000000203027211 */ /* 0x000fe200000f0eff */
[----:B-1----:R-:W-:Y:S01]  /*01a0*/  IMAD.WIDE.U32 R6, R5, 0x3, R6 ;  /* 0x0000000305067825 */ /* 0x002fe200078e0006 */
[----:B------:R-:W1:Y:S03]  /*01b0*/  LDCU.64 UR6, c[0x3][0x60] ;  /* 0x00c00c00ff0677ac */ /* 0x000e660008000a00 */
[----:B------:R-:W-:-:S04]  /*01c0*/  IMAD R9, R2, 0x3, RZ ;  /* 0x0000000302097824 */ /* 0x000fc800078e02ff */
[----:B------:R-:W-:-:S05]  /*01d0*/  IMAD.IADD R7, R7, 0x1, R9 ;  /* 0x0000000107077824 */ /* 0x000fca00078e0209 */
[----:B0-----:R-:W2:Y:S04]  /*01e0*/  LDG.E.U8 R3, desc[UR4][R6.64+0x1] ;  /* 0x0000010406037981 */ /* 0x001ea8000c1e1100 */
[----:B------:R-:W3:Y:S04]  /*01f0*/  LDG.E.U8 R0, desc[UR4][R6.64] ;  /* 0x0000000406007981 */ /* 0x000ee8000c1e1100 */
[----:B------:R3:W3:Y:S01]  /*0200*/  LDG.E.U8 R12, desc[UR4][R6.64+0x2] ;  /* 0x00000204060c7981 */ /* 0x0006e2000c1e1100 */
[----:B----4-:R-:W-:-:S04]  /*0210*/  IMAD.WIDE.U32 R14, R5, 0x3, R14 ;  /* 0x00000003050e7825 */ /* 0x010fc800078e000e */
[----:B------:R-:W-:-:S05]  /*0220*/  IMAD.IADD R15, R9, 0x1, R15 ;  /* 0x00000001090f7824 */ /* 0x000fca00078e020f */
[----:B------:R0:W5:Y:S04]  /*0230*/  LDG.E.U8 R2, desc[UR4][R14.64] ;  /* 0x000000040e027981 */ /* 0x000168000c1e1100 */
[----:B------:R0:W5:Y:S04]  /*0240*/  LDG.E.U8 R4, desc[UR4][R14.64+0x1] ;  /* 0x000001040e047981 */ /* 0x000168000c1e1100 */
[----:B------:R0:W5:Y:S01]  /*0250*/  LDG.E.U8 R5, desc[UR4][R14.64+0x2] ;  /* 0x000002040e057981 */ /* 0x000162000c1e1100 */
[----:B------:R-:W-:Y:S01]  /*0260*/  BSSY.RECONVERGENT B0, `(.L_x_1) ;  /* 0x0000032000007945 */ /* 0x000fe20003800200 */
[----:B--2---:R-:W2:Y:S08]  /*0270*/  I2F.F64.U16 R8, R3 ;  /* 0x0000000300087312 */ /* 0x004eb00000101800 */
[----:B---3--:R-:W3:Y:S01]  /*0280*/  I2F.F64.U16 R6, R0 ;  /* 0x0000000000067312 */ /* 0x008ee20000101800 */
[----:B--2---:R-:W-:-:S07]  /*0290*/  DMUL R8, R8, UR26 ;  /* 0x0000001a08087c28 */ /* 0x004fce0008000000 */
[----:B------:R-:W2:Y:S01]  /*02a0*/  I2F.F64.U16 R12, R12 ;  /* 0x0000000c000c7312 */ /* 0x000ea20000101800 */
[----:B---3--:R-:W-:Y:S02]  /*02b0*/  DMUL R6, R6, UR26 ;  /* 0x0000001a06067c28 */ /* 0x008fe40008000000 */
[C---:B------:R-:W-:Y:S02]  /*02c0*/  DMUL R10, R8.reuse, UR10 ;  /* 0x0000000a080a7c28 */ /* 0x040fe40008000000 */
[C---:B------:R-:W-:Y:S02]  /*02d0*/  DMUL R18, R8.reuse, UR16 ;  /* 0x0000001008127c28 */ /* 0x040fe40008000000 */
[----:B------:R-:W-:Y:S02]  /*02e0*/  DMUL R8, R8, UR22 ;  /* 0x0000001608087c28 */ /* 0x000fe40008000000 */
[----:B--2---:R-:W-:Y:S02]  /*02f0*/  DMUL R16, R12, UR26 ;  /* 0x0000001a0c107c28 */ /* 0x004fe40008000000 */
[C---:B------:R-:W-:Y:S01]  /*0300*/  DFMA R10, R6.reuse, UR8, R10 ;  /* 0x00000008060a7c2b */ /* 0x040fe2000800000a */
[----:B------:R-:W2:Y:S01]  /*0310*/  LDCU.128 UR8, c[0x3][0x50] ;  /* 0x00c00a00ff0877ac */ /* 0x000ea20008000c00 */
[----:B------:R-:W-:-:S02]  /*0320*/  DFMA R18, R6, UR14, R18 ;  /* 0x0000000e06127c2b */ /* 0x000fc40008000012 */
[----:B------:R-:W-:-:S04]  /*0330*/  DFMA R6, R6, UR20, R8 ;  /* 0x0000001406067c2b */ /* 0x000fc80008000008 */
[C---:B------:R-:W-:Y:S02]  /*0340*/  DFMA R10, R16.reuse, UR12, R10 ;  /* 0x0000000c100a7c2b */ /* 0x040fe4000800000a */
[C---:B------:R-:W-:Y:S02]  /*0350*/  DFMA R8, R16.reuse, UR18, R18 ;  /* 0x0000001210087c2b */ /* 0x040fe40008000012 */
[----:B------:R-:W-:-:S04]  /*0360*/  DFMA R6, R16, UR24, R6 ;  /* 0x0000001810067c2b */ /* 0x000fc80008000006 */
[----:B--2---:R-:W-:Y:S01]  /*0370*/  DMUL R12, R10, UR8 ;  /* 0x000000080a0c7c28 */ /* 0x004fe20008000000 */
[----:B------:R-:W-:Y:S01]  /*0380*/  UMOV UR8, 0x32fcac8e ;  /* 0x32fcac8e00087882 */ /* 0x000fe20000000000 */
[----:B------:R-:W-:Y:S01]  /*0390*/  UMOV UR9, 0x3f822318 ;  /* 0x3f82231800097882 */ /* 0x000fe20000000000 */
[----:B------:R-:W-:Y:S02]  /*03a0*/  DMUL R8, R8, UR10 ;  /* 0x0000000a08087c28 */ /* 0x000fe40008000000 */
[----:B-1----:R-:W-:-:S03]  /*03b0*/  DMUL R6, R6, UR6 ;  /* 0x0000000606067c28 */ /* 0x002fc60008000000 */
[----:B------:R-:W-:-:S14]  /*03c0*/  DSETP.GT.AND P0, PT, R12, UR8, PT ;  /* 0x000000080c007e2a */ /* 0x000fdc000bf04000 */
[----:B0-----:R-:W-:Y:S05]  /*03d0*/  @!P0 BRA `(.L_x_2) ;  /* 0x0000000000548947 */ /* 0x001fea0003800000 */
[----:B------:R-:W-:Y:S01]  /*03e0*/  BSSY.RECONVERGENT B1, `(.L_x_3) ;  /* 0x0000005000017945 */ /* 0x000fe20003800200 */
[----:B------:R-:W-:Y:S01]  /*03f0*/  MOV R18, R12 ;  /* 0x0000000c00127202 */ /* 0x000fe20000000f00 */
[----:B------:R-:W-:Y:S01]  /*0400*/  IMAD.MOV.U32 R3, RZ, RZ, R13 ;  /* 0x000000ffff037224 */ /* 0x000fe200078e000d */
[----:B------:R-:W-:-:S07]  /*0410*/  MOV R0, 0x430 ;  /* 0x0000043000007802 */ /* 0x000fce0000000f00 */
[----:B-----5:R-:W-:Y:S05]  /*0420*/  CALL.REL.NOINC `($kernel_dist_lab$__internal_accurate_pow) ;  /* 0x0000002400407944 */ /* 0x020fea0003c00000 */
[----:B------:R-:W-:Y:S05]  /*0430*/  BSYNC.RECONVERGENT B1 ;  /* 0x0000000000017941 */ /* 0x000fea0003800200 */
.L_x_3:
[----:B------:R-:W-:Y:S01]  /*0440*/  UMOV UR6, 0x55555555 ;  /* 0x5555555500067882 */ /* 0x000fe20000000000 */
[----:B------:R-:W-:Y:S01]  /*0450*/  UMOV UR7, 0x3fd55555 ;  /* 0x3fd5555500077882 */ /* 0x000fe20000000000 */
[----:B------:R-:W-:Y:S01]  /*0460*/  ISETP.GE.AND P1, PT, R13, RZ, PT ;  /* 0x000000ff0d00720c */ /* 0x000fe20003f26270 */
[----:B------:R-:W-:-:S10]  /*0470*/  DADD R10, R12, UR6 ;  /* 0x000000060c0a7e29 */ /* 0x000fd40008000000 */
[----:B------:R-:W-:Y:S02]  /*0480*/  LOP3.LUT R10, R11, 0x7ff00000, RZ, 0xc0, !PT ;  /* 0x7ff000000b0a7812 */ /* 0x000fe400078ec0ff */
[----:B------:R-:W-:Y:S02]  /*0490*/  FSEL R11, R20, -QNAN , P1 ;  /* 0xfff80000140b7808 */ /* 0x000fe40000800000 */
[----:B------:R-:W-:Y:S02]  /*04a0*/  ISETP.NE.AND P0, PT, R10, 0x7ff00000, PT ;  /* 0x7ff000000a00780c */ /* 0x000fe40003f05270 */
[----:B------:R-:W-:Y:S01]  /*04b0*/  FSEL R10, R3, RZ, P1 ;  /* 0x000000ff030a7208 */ /* 0x000fe20000800000 */
[----:B------:R-:W-:-:S10]  /*04c0*/  DSETP.NEU.AND P1, PT, R12, 1, PT ;  /* 0x3ff000000c00742a */ /* 0x000fd40003f2d000 */
[----:B------:R-:W-:-:S14]  /*04d0*/  DSETP.NEU.OR P0, PT, R12, +INF , P0 ;  /* 0x7ff000000c00742a */ /* 0x000fdc000070d400 */
[----:B------:R-:W-:Y:S01]  /*04e0*/  @!P0 IMAD.MOV.U32 R10, RZ, RZ, 0x0 ;  /* 0x00000000ff0a8424 */ /* 0x000fe200078e00ff */
[----:B------:R-:W-:-:S04]  /*04f0*/  @!P0 MOV R11, 0x7ff00000 ;  /* 0x7ff00000000b8802 */ /* 0x000fc80000000f00 */
[----:B------:R-:W-:Y:S02]  /*0500*/  FSEL R12, R10, RZ, P1 ;  /* 0x000000ff0a0c7208 */ /* 0x000fe40000800000 */
[----:B------:R-:W-:Y:S01]  /*0510*/  FSEL R13, R11, 1.875, P1 ;  /* 0x3ff000000b0d7808 */ /* 0x000fe20000800000 */
[----:B------:R-:W-:Y:S06]  /*0520*/  BRA `(.L_x_4) ;  /* 0x0000000000147947 */ /* 0x000fec0003800000 */
.L_x_2:
[----:B------:R-:W-:Y:S01]  /*0530*/  IMAD.MOV.U32 R10, RZ, RZ, 0x611a7b96 ;  /* 0x611a7b96ff0a7424 */ /* 0x000fe200078e00ff */
[----:B------:R-:W-:Y:S01]  /*0540*/  UMOV UR6, 0x53f7ced9 ;  /* 0x53f7ced900067882 */ /* 0x000fe20000000000 */
[----:B------:R-:W-:Y:S01]  /*0550*/  IMAD.MOV.U32 R11, RZ, RZ, 0x3fc1a7b9 ;  /* 0x3fc1a7b9ff0b7424 */ /* 0x000fe200078e00ff */
[----:B------:R-:W-:-:S05]  /*0560*/  UMOV UR7, 0x401f25e3 ;  /* 0x401f25e300077882 */ /* 0x000fca0000000000 */
[----:B------:R-:W-:-:S11]  /*0570*/  DFMA R12, R12, UR6, R10 ;  /* 0x000000060c0c7c2b */ /* 0x000fd6000800000a */
.L_x_4:
[----:B------:R-:W-:Y:S05]  /*0580*/  BSYNC.RECONVERGENT B0 ;  /* 0x0000000000007941 */ /* 0x000fea0003800200 */
.L_x_1:
[----:B------:R-:W-:Y:S01]  /*0590*/  UMOV UR6, 0x32fcac8e ;  /* 0x32fcac8e00067882 */ /* 0x000fe20000000000 */
[----:B------:R-:W-:Y:S01]  /*05a0*/  UMOV UR7, 0x3f822318 ;  /* 0x3f82231800077882 */ /* 0x000fe20000000000 */
[----:B------:R-:W-:Y:S01]  /*05b0*/  BSSY.RECONVERGENT B0, `(.L_x_5) ;  /* 0x000001d000007945 */ /* 0x000fe20003800200 */
[----:B------:R-:W-:-:S14]  /*05c0*/  DSETP.GT.AND P0, PT, R8, UR6, PT ;  /* 0x0000000608007e2a */ /* 0x000fdc000bf04000 */
[----:B------:R-:W-:Y:S05]  /*05d0*/  @!P0 BRA `(.L_x_6) ;  /* 0x0000000000548947 */ /* 0x000fea0003800000 */
[----:B------:R-:W-:Y:S01]  /*05e0*/  BSSY.RECONVERGENT B1, `(.L_x_7) ;  /* 0x0000005000017945 */ /* 0x000fe20003800200 */
[----:B------:R-:W-:Y:S01]  /*05f0*/  MOV R18, R8 ;  /* 0x0000000800127202 */ /* 0x000fe20000000f00 */
[----:B------:R-:W-:Y:S01]  /*0600*/  IMAD.MOV.U32 R3, RZ, RZ, R9 ;  /* 0x000000ffff037224 */ /* 0x000fe200078e0009 */
[----:B------:R-:W-:-:S07]  /*0610*/  MOV R0, 0x630 ;  /* 0x0000063000007802 */ /* 0x000fce0000000f00 */
[----:B-----5:R-:W-:Y:S05]  /*0620*/  CALL.REL.NOINC `($kernel_dist_lab$__internal_accurate_pow) ;  /* 0x0000002000c07944 */ /* 0x020fea0003c00000 */
[----:B------:R-:W-:Y:S05]  /*0630*/  BSYNC.RECONVERGENT B1 ;  /* 0x0000000000017941 */ /* 0x000fea0003800200 */
.L_x_7:
[----:B------:R-:W-:Y:S01]  /*0640*/  UMOV UR6, 0x55555555 ;  /* 0x5555555500067882 */ /* 0x000fe20000000000 */
[----:B------:R-:W-:Y:S01]  /*0650*/  UMOV UR7, 0x3fd55555 ;  /* 0x3fd5555500077882 */ /* 0x000fe20000000000 */
[C---:B------:R-:W-:Y:S01]  /*0660*/  DSETP.NEU.AND P0, PT, R8.reuse, +INF , PT ;  /* 0x7ff000000800742a */ /* 0x040fe20003f0d000 */
[----:B------:R-:W-:Y:S01]  /*0670*/  ISETP.GE.AND P1, PT, R9, RZ, PT ;  /* 0x000000ff0900720c */ /* 0x000fe20003f26270 */
[----:B------:R-:W-:-:S10]  /*0680*/  DADD R10, R8, UR6 ;  /* 0x00000006080a7e29 */ /* 0x000fd40008000000 */
[----:B------:R-:W-:Y:S02]  /*0690*/  LOP3.LUT R10, R11, 0x7ff00000, RZ, 0xc0, !PT ;  /* 0x7ff000000b0a7812 */ /* 0x000fe400078ec0ff */
[----:B------:R-:W-:Y:S02]  /*06a0*/  FSEL R11, R20, -QNAN , P1 ;  /* 0xfff80000140b7808 */ /* 0x000fe40000800000 */
[----:B------:R-:W-:Y:S02]  /*06b0*/  ISETP.NE.OR P0, PT, R10, 0x7ff00000, P0 ;  /* 0x7ff000000a00780c */ /* 0x000fe40000705670 */
[----:B------:R-:W-:Y:S01]  /*06c0*/  FSEL R10, R3, RZ, P1 ;  /* 0x000000ff030a7208 */ /* 0x000fe20000800000 */
[----:B------:R-:W-:-:S10]  /*06d0*/  DSETP.NEU.AND P1, PT, R8, 1, PT ;  /* 0x3ff000000800742a */ /* 0x000fd40003f2d000 */
[----:B------:R-:W-:Y:S01]  /*06e0*/  @!P0 IMAD.MOV.U32 R10, RZ, RZ, 0x0 ;  /* 0x00000000ff0a8424 */ /* 0x000fe200078e00ff */
[----:B------:R-:W-:-:S04]  /*06f0*/  @!P0 MOV R11, 0x7ff00000 ;  /* 0x7ff00000000b8802 */ /* 0x000fc80000000f00 */
[----:B------:R-:W-:Y:S02]  /*0700*/  FSEL R8, R10, RZ, P1 ;  /* 0x000000ff0a087208 */ /* 0x000fe40000800000 */
[----:B------:R-:W-:Y:S01]  /*0710*/  FSEL R9, R11, 1.875, P1 ;  /* 0x3ff000000b097808 */ /* 0x000fe20000800000 */
[----:B------:R-:W-:Y:S06]  /*0720*/  BRA `(.L_x_8) ;  /* 0x0000000000147947 */ /* 0x000fec0003800000 */
.L_x_6:
[----:B------:R-:W-:Y:S01]  /*0730*/  IMAD.MOV.U32 R10, RZ, RZ, 0x53f7ced9 ;  /* 0x53f7ced9ff0a7424 */ /* 0x000fe200078e00ff */
[----:B------:R-:W-:Y:S01]  /*0740*/  UMOV UR6, 0x611a7b96 ;  /* 0x611a7b9600067882 */ /* 0x000fe20000000000 */
[----:B------:R-:W-:Y:S01]  /*0750*/  IMAD.MOV.U32 R11, RZ, RZ, 0x401f25e3 ;  /* 0x401f25e3ff0b7424 */ /* 0x000fe200078e00ff */
[----:B------:R-:W-:-:S05]  /*0760*/  UMOV UR7, 0x3fc1a7b9 ;  /* 0x3fc1a7b900077882 */ /* 0x000fca0000000000 */
[----:B------:R-:W-:-:S11]  /*0770*/  DFMA R8, R8, R10, UR6 ;  /* 0x0000000608087e2b */ /* 0x000fd6000800000a */
.L_x_8:
[----:B------:R-:W-:Y:S05]  /*0780*/  BSYNC.RECONVERGENT B0 ;  /* 0x0000000000007941 */ /* 0x000fea0003800200 */
.L_x_5:
        /* <DEDUP_REMOVED lines=11> */
.L_x_11:
        /* <DEDUP_REMOVED lines=15> */
.L_x_10:
[----:B------:R-:W-:Y:S01]  /*0930*/  IMAD.MOV.U32 R10, RZ, RZ, 0x611a7b96 ;  /* 0x611a7b96ff0a7424 */ /* 0x000fe200078e00ff */
[----:B------:R-:W-:Y:S01]  /*0940*/  UMOV UR6, 0x53f7ced9 ;  /* 0x53f7ced900067882 */ /* 0x000fe20000000000 */
[----:B------:R-:W-:Y:S01]  /*0950*/  IMAD.MOV.U32 R11, RZ, RZ, 0x3fc1a7b9 ;  /* 0x3fc1a7b9ff0b7424 */ /* 0x000fe200078e00ff */
[----:B------:R-:W-:-:S05]  /*0960*/  UMOV UR7, 0x401f25e3 ;  /* 0x401f25e300077882 */ /* 0x000fca0000000000 */
[----:B------:R-:W-:-:S11]  /*0970*/  DFMA R10, R6, UR6, R10 ;  /* 0x00000006060a7c2b */ /* 0x000fd6000800000a */
.L_x_12:
[----:B------:R-:W-:Y:S05]  /*0980*/  BSYNC.RECONVERGENT B0 ;  /* 0x0000000000007941 */ /* 0x000fea0003800200 */
.L_x_9:
[----:B------:R-:W0:Y:S01]  /*0990*/  LDCU.128 UR24, c[0x3][0x40] ;  /* 0x00c00800ff1877ac */ /* 0x000e220008000c00 */
[----:B-----5:R-:W0:Y:S01]  /*09a0*/  I2F.F64.U16 R6, R4 ;  /* 0x0000000400067312 */ /* 0x020e220000101800 */
[----:B------:R-:W-:Y:S01]  /*09b0*/  DADD R12, -R8, R12 ;  /* 0x00000000080c7229 */ /* 0x000fe2000000010c */
[----:B------:R-:W-:Y:S01]  /*09c0*/  BSSY.RECONVERGENT B0, `(.L_x_13) ;  /* 0x000003a000007945 */ /* 0x000fe20003800200 */
[----:B------:R-:W1:Y:S01]  /*09d0*/  LDCU.128 UR8, c[0x3][URZ] ;  /* 0x00c00000ff0877ac */ /* 0x000e620008000c00 */
[----:B------:R-:W-:Y:S01]  /*09e0*/  DADD R10, -R10, R8 ;  /* 0x000000000a0a7229 */ /* 0x000fe20000000108 */
[----:B------:R-:W2:Y:S03]  /*09f0*/  LDCU.128 UR12, c[0x3][0x10] ;  /* 0x00c00200ff0c77ac */ /* 0x000ea60008000c00 */
[----:B------:R-:W3:Y:S01]  /*0a00*/  I2F.F64.U16 R2, R2 ;  /* 0x0000000200027312 */ /* 0x000ee20000101800 */
[----:B------:R-:W4:Y:S01]  /*0a10*/  LDCU.128 UR16, c[0x3][0x20] ;  /* 0x00c00400ff1077ac */ /* 0x000f220008000c00 */
[----:B------:R-:W2:Y:S06]  /*0a20*/  LDCU.128 UR20, c[0x3][0x30] ;  /* 0x00c00600ff1477ac */ /* 0x000eac0008000c00 */
[----:B------:R-:W2:Y:S01]  /*0a30*/  I2F.F64.U16 R20, R5 ;  /* 0x0000000500147312 */ /* 0x000ea20000101800 */
[----:B0-----:R-:W-:Y:S01]  /*0a40*/  DMUL R16, R6, UR26 ;  /* 0x0000001a06107c28 */ /* 0x001fe20008000000 */
[----:B------:R-:W0:Y:S01]  /*0a50*/  LDCU.64 UR6, c[0x3][0x60] ;  /* 0x00c00c00ff0677ac */ /* 0x000e220008000a00 */
[----:B---3--:R-:W-:-:S06]  /*0a60*/  DMUL R6, R2, UR26 ;  /* 0x0000001a02067c28 */ /* 0x008fcc0008000000 */
[C---:B-1----:R-:W-:Y:S01]  /*0a70*/  DMUL R18, R16.reuse, UR10 ;  /* 0x0000000a10127c28 */ /* 0x042fe20008000000 */
[----:B------:R-:W-:Y:S01]  /*0a80*/  MOV R2, 0x0 ;  /* 0x0000000000027802 */ /* 0x000fe20000000f00 */
[----:B------:R-:W-:Y:S01]  /*0a90*/  IMAD.MOV.U32 R3, RZ, RZ, 0x405d0000 ;  /* 0x405d0000ff037424 */ /* 0x000fe200078e00ff */
[----:B----4-:R-:W-:Y:S02]  /*0aa0*/  DMUL R22, R16, UR16 ;  /* 0x0000001010167c28 */ /* 0x010fe40008000000 */
[----:B--2---:R-:W-:-:S03]  /*0ab0*/  DMUL R20, R20, UR26 ;  /* 0x0000001a14147c28 */ /* 0x004fc60008000000 */
[----:B------:R-:W-:Y:S01]  /*0ac0*/  DFMA R18, R6, UR8, R18 ;  /* 0x0000000806127c2b */ /* 0x000fe20008000012 */
[----:B------:R-:W1:Y:S01]  /*0ad0*/  LDCU.128 UR8, c[0x3][0x50] ;  /* 0x00c00a00ff0877ac */ /* 0x000e620008000c00 */
[----:B------:R-:W-:Y:S02]  /*0ae0*/  DMUL R16, R16, UR22 ;  /* 0x0000001610107c28 */ /* 0x000fe40008000000 */
[----:B------:R-:W-:Y:S02]  /*0af0*/  DFMA R22, R6, UR14, R22 ;  /* 0x0000000e06167c2b */ /* 0x000fe40008000016 */
[----:B------:R-:W-:Y:S02]  /*0b00*/  DFMA R8, R8, R2, -16 ;  /* 0xc03000000808742b */ /* 0x000fe40000000002 */
[----:B------:R-:W-:Y:S02]  /*0b10*/  DFMA R18, R20, UR12, R18 ;  /* 0x0000000c14127c2b */ /* 0x000fe40008000012 */
[----:B------:R-:W-:-:S02]  /*0b20*/  DFMA R16, R6, UR20, R16 ;  /* 0x0000001406107c2b */ /* 0x000fc40008000010 */
[----:B------:R-:W-:-:S06]  /*0b30*/  DFMA R22, R20, UR18, R22 ;  /* 0x0000001214167c2b */ /* 0x000fcc0008000016 */
[----:B------:R-:W-:Y:S02]  /*0b40*/  DFMA R6, R20, UR24, R16 ;  /* 0x0000001814067c2b */ /* 0x000fe40008000010 */
[----:B-1----:R-:W-:Y:S01]  /*0b50*/  DMUL R4, R18, UR8 ;  /* 0x0000000812047c28 */ /* 0x002fe20008000000 */
[----:B------:R-:W-:Y:S01]  /*0b60*/  UMOV UR8, 0x32fcac8e ;  /* 0x32fcac8e00087882 */ /* 0x000fe20000000000 */
[----:B------:R-:W-:Y:S01]  /*0b70*/  UMOV UR9, 0x3f822318 ;  /* 0x3f82231800097882 */ /* 0x000fe20000000000 */
[----:B------:R-:W-:-:S03]  /*0b80*/  DMUL R34, R22, UR10 ;  /* 0x0000000a16227c28 */ /* 0x000fc60008000000 */
[----:B0-----:R-:W-:Y:S02]  /*0b90*/  DMUL R6, R6, UR6 ;  /* 0x0000000606067c28 */ /* 0x001fe40008000000 */
[----:B------:R-:W-:-:S14]  /*0ba0*/  DSETP.GT.AND P0, PT, R4, UR8, PT ;  /* 0x0000000804007e2a */ /* 0x000fdc000bf04000 */
[----:B------:R-:W-:Y:S05]  /*0bb0*/  @!P0 BRA `(.L_x_14) ;  /* 0x0000000000548947 */ /* 0x000fea0003800000 */
[----:B------:R-:W-:Y:S01]  /*0bc0*/  BSSY.RECONVERGENT B1, `(.L_x_15) ;  /* 0x0000005000017945 */ /* 0x000fe20003800200 */
[----:B------:R-:W-:Y:S01]  /*0bd0*/  MOV R18, R4 ;  /* 0x0000000400127202 */ /* 0x000fe20000000f00 */
[----:B------:R-:W-:Y:S01]  /*0be0*/  IMAD.MOV.U32 R3, RZ, RZ, R5 ;  /* 0x000000ffff037224 */ /* 0x000fe200078e0005 */
[----:B------:R-:W-:-:S07]  /*0bf0*/  MOV R0, 0xc10 ;  /* 0x00000c1000007802 */ /* 0x000fce0000000f00 */
[----:B------:R-:W-:Y:S05]  /*0c00*/  CALL.REL.NOINC `($kernel_dist_lab$__internal_accurate_pow) ;  /* 0x0000001c00487944 */ /* 0x000fea0003c00000 */
[----:B------:R-:W-:Y:S05]  /*0c10*/  BSYNC.RECONVERGENT B1 ;  /* 0x0000000000017941 */ /* 0x000fea0003800200 */
.L_x_15:
[----:B------:R-:W-:Y:S01]  /*0c20*/  UMOV UR6, 0x55555555 ;  /* 0x5555555500067882 */ /* 0x000fe20000000000 */
[----:B------:R-:W-:Y:S01]  /*0c30*/  UMOV UR7, 0x3fd55555 ;  /* 0x3fd5555500077882 */ /* 0x000fe20000000000 */
[----:B------:R-:W-:Y:S01]  /*0c40*/  ISETP.GE.AND P1, PT, R5, RZ, PT ;  /* 0x000000ff0500720c */ /* 0x000fe20003f26270 */
[----:B------:R-:W-:-:S03]  /*0c50*/  DADD R16, R4, UR6 ;  /* 0x0000000604107e29 */ /* 0x000fc60008000000 */
[----:B------:R-:W-:Y:S02]  /*0c60*/  FSEL R2, R3, RZ, P1 ;  /* 0x000000ff03027208 */ /* 0x000fe40000800000 */
[----:B------:R-:W-:Y:S01]  /*0c70*/  FSEL R3, R20, -QNAN , P1 ;  /* 0xfff8000014037808 */ /* 0x000fe20000800000 */
[----:B------:R-:W-:-:S04]  /*0c80*/  DSETP.NEU.AND P1, PT, R4, 1, PT ;  /* 0x3ff000000400742a */ /* 0x000fc80003f2d000 */
[----:B------:R-:W-:-:S04]  /*0c90*/  LOP3.LUT R16, R17, 0x7ff00000, RZ, 0xc0, !PT ;  /* 0x7ff0000011107812 */ /* 0x000fc800078ec0ff */
[----:B------:R-:W-:-:S13]  /*0ca0*/  ISETP.NE.AND P0, PT, R16, 0x7ff00000, PT ;  /* 0x7ff000001000780c */ /* 0x000fda0003f05270 */
[----:B------:R-:W-:-:S14]  /*0cb0*/  DSETP.NEU.OR P0, PT, R4, +INF , P0 ;  /* 0x7ff000000400742a */ /* 0x000fdc000070d400 */
[----:B------:R-:W-:Y:S01]  /*0cc0*/  @!P0 IMAD.MOV.U32 R3, RZ, RZ, 0x7ff00000 ;  /* 0x7ff00000ff038424 */ /* 0x000fe200078e00ff */
[----:B------:R-:W-:-:S04]  /*0cd0*/  @!P0 MOV R2, 0x0 ;  /* 0x0000000000028802 */ /* 0x000fc80000000f00 */
[----:B------:R-:W-:Y:S02]  /*0ce0*/  FSEL R4, R2, RZ, P1 ;  /* 0x000000ff02047208 */ /* 0x000fe40000800000 */
[----:B------:R-:W-:Y:S01]  /*0cf0*/  FSEL R5, R3, 1.875, P1 ;  /* 0x3ff0000003057808 */ /* 0x000fe20000800000 */
[----:B------:R-:W-:Y:S06]  /*0d00*/  BRA `(.L_x_16) ;  /* 0x0000000000147947 */ /* 0x000fec0003800000 */
.L_x_14:
[----:B------:R-:W-:Y:S01]  /*0d10*/  MOV R2, 0x611a7b96 ;  /* 0x611a7b9600027802 */ /* 0x000fe20000000f00 */
[----:B------:R-:W-:Y:S01]  /*0d20*/  IMAD.MOV.U32 R3, RZ, RZ, 0x3fc1a7b9 ;  /* 0x3fc1a7b9ff037424 */ /* 0x000fe200078e00ff */
[----:B------:R-:W-:Y:S01]  /*0d30*/  UMOV UR6, 0x53f7ced9 ;  /* 0x53f7ced900067882 */ /* 0x000fe20000000000 */
[----:B------:R-:W-:-:S04]  /*0d40*/  UMOV UR7, 0x401f25e3 ;  /* 0x401f25e300077882 */ /* 0x000fc80000000000 */
[----:B------:R-:W-:-:S11]  /*0d50*/  DFMA R4, R4, UR6, R2 ;  /* 0x0000000604047c2b */ /* 0x000fd60008000002 */
.L_x_16:
[----:B------:R-:W-:Y:S05]  /*0d60*/  BSYNC.RECONVERGENT B0 ;  /* 0x0000000000007941 */ /* 0x000fea0003800200 */
.L_x_13:
        /* <DEDUP_REMOVED lines=11> */
.L_x_19:
[----:B------:R-:W-:Y:S01]  /*0e20*/  UMOV UR6, 0x55555555 ;  /* 0x5555555500067882 */ /* 0x000fe20000000000 */
[----:B------:R-:W-:Y:S01]  /*0e30*/  UMOV UR7, 0x3fd55555 ;  /* 0x3fd5555500077882 */ /* 0x000fe20000000000 */
[C---:B------:R-:W-:Y:S01]  /*0e40*/  DSETP.NEU.AND P0, PT, R34.reuse, +INF , PT ;  /* 0x7ff000002200742a */ /* 0x040fe20003f0d000 */
[----:B------:R-:W-:Y:S01]  /*0e50*/  ISETP.GE.AND P1, PT, R35, RZ, PT ;  /* 0x000000ff2300720c */ /* 0x000fe20003f26270 */
[----:B------:R-:W-:-:S03]  /*0e60*/  DADD R16, R34, UR6 ;  /* 0x0000000622107e29 */ /* 0x000fc60008000000 */
[----:B------:R-:W-:Y:S02]  /*0e70*/  FSEL R2, R3, RZ, P1 ;  /* 0x000000ff03027208 */ /* 0x000fe40000800000 */
[----:B------:R-:W-:Y:S01]  /*0e80*/  FSEL R3, R20, -QNAN , P1 ;  /* 0xfff8000014037808 */ /* 0x000fe20000800000 */
[----:B------:R-:W-:-:S04]  /*0e90*/  DSETP.NEU.AND P1, PT, R34, 1, PT ;  /* 0x3ff000002200742a */ /* 0x000fc80003f2d000 */
[----:B------:R-:W-:-:S04]  /*0ea0*/  LOP3.LUT R16, R17, 0x7ff00000, RZ, 0xc0, !PT ;  /* 0x7ff0000011107812 */ /* 0x000fc800078ec0ff */
[----:B------:R-:W-:-:S13]  /*0eb0*/  ISETP.NE.OR P0, PT, R16, 0x7ff00000, P0 ;  /* 0x7ff000001000780c */ /* 0x000fda0000705670 */
[----:B------:R-:W-:Y:S01]  /*0ec0*/  @!P0 IMAD.MOV.U32 R3, RZ, RZ, 0x7ff00000 ;  /* 0x7ff00000ff038424 */ /* 0x000fe200078e00ff */
[----:B------:R-:W-:-:S04]  /*0ed0*/  @!P0 MOV R2, 0x0 ;  /* 0x0000000000028802 */ /* 0x000fc80000000f00 */
[----:B------:R-:W-:Y:S02]  /*0ee0*/  FSEL R34, R2, RZ, P1 ;  /* 0x000000ff02227208 */ /* 0x000fe40000800000 */
[----:B------:R-:W-:Y:S01]  /*0ef0*/  FSEL R35, R3, 1.875, P1 ;  /* 0x3ff0000003237808 */ /* 0x000fe20000800000 */
[----:B------:R-:W-:Y:S06]  /*0f00*/  BRA `(.L_x_20) ;  /* 0x0000000000147947 */ /* 0x000fec0003800000 */
.L_x_18:
[----:B------:R-:W-:Y:S01]  /*0f10*/  MOV R2, 0x53f7ced9 ;  /* 0x53f7ced900027802 */ /* 0x000fe20000000f00 */
[----:B------:R-:W-:Y:S01]  /*0f20*/  IMAD.MOV.U32 R3, RZ, RZ, 0x401f25e3 ;  /* 0x401f25e3ff037424 */ /* 0x000fe200078e00ff */
[----:B------:R-:W-:Y:S01]  /*0f30*/  UMOV UR6, 0x611a7b96 ;  /* 0x611a7b9600067882 */ /* 0x000fe20000000000 */
[----:B------:R-:W-:-:S04]  /*0f40*/  UMOV UR7, 0x3fc1a7b9 ;  /* 0x3fc1a7b900077882 */ /* 0x000fc80000000000 */
[----:B------:R-:W-:-:S11]  /*0f50*/  DFMA R34, R34, R2, UR6 ;  /* 0x0000000622227e2b */ /* 0x000fd60008000002 */
.L_x_20:
[----:B------:R-:W-:Y:S05]  /*0f60*/  BSYNC.RECONVERGENT B0 ;  /* 0x0000000000007941 */ /* 0x000fea0003800200 */
.L_x_17:
        /* <DEDUP_REMOVED lines=11> */
.L_x_23:
        /* <DEDUP_REMOVED lines=15> */
.L_x_22:
[----:B------:R-:W-:Y:S01]  /*1110*/  MOV R2, 0x611a7b96 ;  /* 0x611a7b9600027802 */ /* 0x000fe20000000f00 */
[----:B------:R-:W-:Y:S01]  /*1120*/  IMAD.MOV.U32 R3, RZ, RZ, 0x3fc1a7b9 ;  /* 0x3fc1a7b9ff037424 */ /* 0x000fe200078e00ff */
[----:B------:R-:W-:Y:S01]  /*1130*/  UMOV UR6, 0x53f7ced9 ;  /* 0x53f7ced900067882 */ /* 0x000fe20000000000 */
[----:B------:R-:W-:-:S04]  /*1140*/  UMOV UR7, 0x401f25e3 ;  /* 0x401f25e300077882 */ /* 0x000fc80000000000 */
[----:B------:R-:W-:-:S11]  /*1150*/  DFMA R6, R6, UR6, R2 ;  /* 0x0000000606067c2b */ /* 0x000fd60008000002 */
.L_x_24:
[----:B------:R-:W-:Y:S05]  /*1160*/  BSYNC.RECONVERGENT B0 ;  /* 0x0000000000007941 */ /* 0x000fea0003800200 */
.L_x_21:
[----:B------:R-:W-:Y:S01]  /*1170*/  MOV R2, 0x0 ;  /* 0x0000000000027802 */ /* 0x000fe20000000f00 */
[----:B------:R-:W-:Y:S01]  /*1180*/  IMAD.MOV.U32 R3, RZ, RZ, 0x405d0000 ;  /* 0x405d0000ff037424 */ /* 0x000fe200078e00ff */
[C---:B------:R-:W-:Y:S01]  /*1190*/  DADD R4, -R34.reuse, R4 ;  /* 0x0000000022047229 */ /* 0x040fe20000000104 */
[----:B------:R-:W-:Y:S04]  /*11a0*/  BSSY.RECONVERGENT B0, `(.L_x_25) ;  /* 0x0000051000007945 */ /* 0x000fe80003800200 */
[----:B------:R-:W-:Y:S02]  /*11b0*/  DFMA R2, R34, R2, -16 ;  /* 0xc03000002202742b */ /* 0x000fe40000000002 */
[----:B------:R-:W-:Y:S02]  /*11c0*/  DADD R34, -R6, R34 ;  /* 0x0000000006227229 */ /* 0x000fe40000000122 */
[----:B------:R-:W-:-:S04]  /*11d0*/  DMUL R6, R4, 500 ;  /* 0x407f400004067828 */ /* 0x000fc80000000000 */
[----:B------:R-:W-:Y:S02]  /*11e0*/  DADD R8, R8, -R2 ;  /* 0x0000000008087229 */ /* 0x000fe40000000802 */
[----:B------:R-:W-:Y:S02]  /*11f0*/  DMUL R4, R34, 200 ;  /* 0x4069000022047828 */ /* 0x000fe40000000000 */
[----:B------:R-:W-:Y:S02]  /*1200*/  DFMA R12, R12, 500, -R6 ;  /* 0x407f40000c0c782b */ /* 0x000fe40000000806 */
[----:B------:R-:W0:Y:S04]  /*1210*/  F2F.F32.F64 R0, R8 ;  /* 0x0000000800007310 */ /* 0x000e280000301000 */
[----:B------:R-:W-:Y:S01]  /*1220*/  DFMA R10, R10, 200, -R4 ;  /* 0x406900000a0a782b */ /* 0x000fe20000000804 */
[----:B------:R-:W-:-:S03]  /*1230*/  MOV R4, 0x3f800000 ;  /* 0x3f80000000047802 */ /* 0x000fc60000000f00 */
[----:B------:R-:W1:Y:S01]  /*1240*/  F2F.F32.F64 R2, R12 ;  /* 0x0000000c00027310 */ /* 0x000e620000301000 */
[----:B0-----:R-:W-:-:S07]  /*1250*/  FSETP.NEU.AND P0, PT, R0, 1, PT ;  /* 0x3f8000000000780b */ /* 0x001fce0003f0d000 */
[----:B------:R-:W0:Y:S01]  /*1260*/  F2F.F32.F64 R3, R10 ;  /* 0x0000000a00037310 */ /* 0x000e220000301000 */
[----:B-1----:R-:W-:Y:S02]  /*1270*/  FSETP.NEU.AND P2, PT, R2, 1, PT ;  /* 0x3f8000000200780b */ /* 0x002fe40003f4d000 */
[----:B0-----:R-:W-:-:S03]  /*1280*/  FSETP.NEU.AND P1, PT, R3, 1, PT ;  /* 0x3f8000000300780b */ /* 0x001fc60003f2d000 */
[----:B------:R-:W-:Y:S10]  /*1290*/  @!P0 BRA `(.L_x_26) ;  /* 0x0000000400048947 */ /* 0x000ff40003800000 */
[----:B------:R-:W-:-:S13]  /*12a0*/  FSETP.NAN.AND P0, PT, |R0|, |R0|, PT ;  /* 0x400000000000720b */ /* 0x000fda0003f08200 */
[----:B------:R-:W-:Y:S01]  /*12b0*/  @P0 FADD R4, R0, 2 ;  /* 0x4000000000040421 */ /* 0x000fe20000000000 */
[----:B------:R-:W-:Y:S06]  /*12c0*/  @P0 BRA `(.L_x_26) ;  /* 0x0000000000f80947 */ /* 0x000fec0003800000 */
[C---:B------:R-:W-:Y:S01]  /*12d0*/  FMUL R5, |R0|.reuse, 16777216 ;  /* 0x4b80000000057820 */ /* 0x040fe20000400200 */
[----:B------:R-:W-:Y:S01]  /*12e0*/  FSETP.GEU.AND P0, PT, |R0|, 1.175494350822287508e-38, PT ;  /* 0x008000000000780b */ /* 0x000fe20003f0e200 */
[----:B------:R-:W-:-:S03]  /*12f0*/  IMAD.MOV.U32 R10, RZ, RZ, 0x3a2c32e4 ;  /* 0x3a2c32e4ff0a7424 */ /* 0x000fc600078e00ff */
[----:B------:R-:W-:-:S05]  /*1300*/  FSEL R5, R5, |R0|, !P0 ;  /* 0x4000000005057208 */ /* 0x000fca0004000000 */
[----:B------:R-:W-:-:S05]  /*1310*/  VIADD R4, R5, 0xc0cafb0d ;  /* 0xc0cafb0d05047836 */ /* 0x000fca0000000000 */
[----:B------:R-:W-:-:S04]  /*1320*/  LOP3.LUT R4, R4, 0xff800000, RZ, 0xc0, !PT ;  /* 0xff80000004047812 */ /* 0x000fc800078ec0ff */
[-C--:B------:R-:W-:Y:S02]  /*1330*/  IADD3 R5, PT, PT, R5, -R4.reuse, RZ ;  /* 0x8000000405057210 */ /* 0x080fe40007ffe0ff */
[----:B------:R-:W-:-:S03]  /*1340*/  I2FP.F32.S32 R4, R4 ;  /* 0x0000000400047245 */ /* 0x000fc60000201400 */
[C---:B------:R-:W-:Y:S01]  /*1350*/  FADD R7, R5.reuse, 1 ;  /* 0x3f80000005077421 */ /* 0x040fe20000000000 */
[----:B------:R-:W-:Y:S01]  /*1360*/  FADD R6, R5, -1 ;  /* 0xbf80000005067421 */ /* 0x000fe20000000000 */
[----:B------:R-:W-:Y:S02]  /*1370*/  FSEL R5, RZ, -24, P0 ;  /* 0xc1c00000ff057808 */ /* 0x000fe40000000000 */
[----:B------:R-:W-:Y:S01]  /*1380*/  FSETP.NEU.AND P0, PT, |R0|, +INF , PT ;  /* 0x7f8000000000780b */ /* 0x000fe20003f0d200 */
[----:B------:R-:W-:Y:S01]  /*1390*/  FADD R8, R6, R6 ;  /* 0x0000000606087221 */ /* 0x000fe20000000000 */
[----:B------:R-:W0:Y:S01]  /*13a0*/  MUFU.RCP R7, R7 ;  /* 0x0000000700077308 */ /* 0x000e220000001000 */
[----:B------:R-:W-:Y:S01]  /*13b0*/  FFMA R4, R4, 1.1920928955078125e-07, R5 ;  /* 0x3400000004047823 */ /* 0x000fe20000000005 */
[----:B------:R-:W-:-:S13]  /*13c0*/  FSETP.NEU.AND P0, PT, R0, RZ, P0 ;  /* 0x000000ff0000720b */ /* 0x000fda000070d000 */
[----:B------:R-:W-:Y:S01]  /*13d0*/  @!P0 FADD R0, R0, R0 ;  /* 0x0000000000008221 */ /* 0x000fe20000000000 */
[----:B0-----:R-:W-:-:S04]  /*13e0*/  FMUL R9, R7, R8 ;  /* 0x0000000807097220 */ /* 0x001fc80000400000 */
[----:B------:R-:W-:Y:S01]  /*13f0*/  FADD R8, R6, -R9 ;  /* 0x8000000906087221 */ /* 0x000fe20000000000 */
[CC--:B------:R-:W-:Y:S01]  /*1400*/  FMUL R5, R9.reuse, R9.reuse ;  /* 0x0000000909057220 */ /* 0x0c0fe20000400000 */
[----:B------:R-:W-:Y:S02]  /*1410*/  FFMA R13, R9, 1.4426950216293334961, R4 ;  /* 0x3fb8aa3b090d7823 */ /* 0x000fe40000000004 */
[----:B------:R-:W-:Y:S01]  /*1420*/  FADD R11, R8, R8 ;  /* 0x00000008080b7221 */ /* 0x000fe20000000000 */
[C---:B------:R-:W-:Y:S01]  /*1430*/  FFMA R8, R5.reuse, R10, 0.0032181653659790754318 ;  /* 0x3b52e7db05087423 */ /* 0x040fe2000000000a */
[----:B------:R-:W-:Y:S02]  /*1440*/  FADD R4, R4, -R13 ;  /* 0x8000000d04047221 */ /* 0x000fe40000000000 */
[----:B------:R-:W-:Y:S01]  /*1450*/  FFMA R6, R6, -R9, R11 ;  /* 0x8000000906067223 */ /* 0x000fe2000000000b */
[----:B------:R-:W-:Y:S01]  /*1460*/  FFMA R8, R5, R8, 0.018033718690276145935 ;  /* 0x3c93bb7305087423 */ /* 0x000fe20000000008 */
[----:B------:R-:W-:-:S02]  /*1470*/  FFMA R11, R9, 1.4426950216293334961, R4 ;  /* 0x3fb8aa3b090b7823 */ /* 0x000fc40000000004 */
[----:B------:R-:W-:Y:S01]  /*1480*/  FMUL R6, R7, R6 ;  /* 0x0000000607067220 */ /* 0x000fe20000400000 */
[----:B------:R-:W-:-:S03]  /*1490*/  FFMA R8, R5, R8, 0.12022458761930465698 ;  /* 0x3df6384f05087423 */ /* 0x000fc60000000008 */
[----:B------:R-:W-:Y:S01]  /*14a0*/  FFMA R4, R6, 1.4426950216293334961, R11 ;  /* 0x3fb8aa3b06047823 */ /* 0x000fe2000000000b */
[----:B------:R-:W-:-:S03]  /*14b0*/  FMUL R8, R5, R8 ;  /* 0x0000000805087220 */ /* 0x000fc60000400000 */
[----:B------:R-:W-:Y:S01]  /*14c0*/  FFMA R7, R9, 1.9251366722983220825e-08, R4 ;  /* 0x32a55e3409077823 */ /* 0x000fe20000000004 */
[----:B------:R-:W-:-:S04]  /*14d0*/  FMUL R5, R8, 3 ;  /* 0x4040000008057820 */ /* 0x000fc80000400000 */
[----:B------:R-:W-:Y:S01]  /*14e0*/  FFMA R5, R6, R5, R7 ;  /* 0x0000000506057223 */ /* 0x000fe20000000007 */
[----:B------:R-:W-:-:S03]  /*14f0*/  HFMA2 R7, -RZ, RZ, 0.64013671875, -15.109375 ;  /* 0x391fcb8eff077431 */ /* 0x000fc600000001ff */
[----:B------:R-:W-:-:S04]  /*1500*/  FFMA R8, R9, R8, R5 ;  /* 0x0000000809087223 */ /* 0x000fc80000000005 */
[----:B------:R-:W-:-:S04]  /*1510*/  FADD R4, R13, R8 ;  /* 0x000000080d047221 */ /* 0x000fc80000000000 */
[----:B------:R-:W-:Y:S01]  /*1520*/  FMUL R5, R4, 2 ;  /* 0x4000000004057820 */ /* 0x000fe20000400000 */
[----:B------:R-:W-:-:S03]  /*1530*/  FADD R13, -R13, R4 ;  /* 0x000000040d0d7221 */ /* 0x000fc60000000100 */
[----:B------:R-:W0:Y:S01]  /*1540*/  FRND R6, R5 ;  /* 0x0000000500067307 */ /* 0x000e220000201000 */
[----:B------:R-:W-:Y:S01]  /*1550*/  FADD R13, R8, -R13 ;  /* 0x8000000d080d7221 */ /* 0x000fe20000000000 */
[----:B------:R-:W-:Y:S01]  /*1560*/  FFMA R4, R4, 2, -R5 ;  /* 0x4000000004047823 */ /* 0x000fe20000000805 */
[----:B------:R-:W-:-:S03]  /*1570*/  FSETP.GT.AND P4, PT, |R5|, 152, PT ;  /* 0x431800000500780b */ /* 0x000fc60003f84200 */
[----:B------:R-:W-:Y:S01]  /*1580*/  FFMA R13, R13, 2, R4 ;  /* 0x400000000d0d7823 */ /* 0x000fe20000000004 */
[----:B0-----:R-:W-:Y:S01]  /*1590*/  FADD R4, R5, -R6 ;  /* 0x8000000605047221 */ /* 0x001fe20000000000 */
[----:B------:R-:W-:-:S03]  /*15a0*/  FSETP.GT.AND P3, PT, R6, RZ, PT ;  /* 0x000000ff0600720b */ /* 0x000fc60003f64000 */
[----:B------:R-:W-:Y:S01]  /*15b0*/  FADD R4, R4, R13 ;  /* 0x0000000d04047221 */ /* 0x000fe20000000000 */
[----:B------:R-:W-:Y:S02]  /*15c0*/  SEL R6, RZ, 0x83000000, P3 ;  /* 0x83000000ff067807 */ /* 0x000fe40001800000 */
[----:B------:R-:W-:Y:S01]  /*15d0*/  FSETP.GEU.AND P3, PT, R5, RZ, PT ;  /* 0x000000ff0500720b */ /* 0x000fe20003f6e000 */
[----:B------:R-:W-:Y:S02]  /*15e0*/  FFMA R7, R4, R7, 0.0013391353422775864601 ;  /* 0x3aaf85ed04077423 */ /* 0x000fe40000000007 */
[----:B------:R-:W-:Y:S02]  /*15f0*/  VIADD R8, R6, 0x7f000000 ;  /* 0x7f00000006087836 */ /* 0x000fe40000000000 */
[C---:B------:R-:W-:Y:S02]  /*1600*/  FFMA R9, R4.reuse, R7, 0.0096188392490148544312 ;  /* 0x3c1d985604097423 */ /* 0x040fe40000000007 */
[----:B------:R-:W0:Y:S02]  /*1610*/  F2I.NTZ R7, R5 ;  /* 0x0000000500077305 */ /* 0x000e240000203100 */
[----:B------:R-:W-:-:S04]  /*1620*/  FFMA R9, R4, R9, 0.055503588169813156128 ;  /* 0x3d6357bb04097423 */ /* 0x000fc80000000009 */
[----:B------:R-:W-:-:S04]  /*1630*/  FFMA R9, R4, R9, 0.24022644758224487305 ;  /* 0x3e75fdec04097423 */ /* 0x000fc80000000009 */
[----:B------:R-:W-:-:S04]  /*1640*/  FFMA R9, R4, R9, 0.69314718246459960938 ;  /* 0x3f31721804097423 */ /* 0x000fc80000000009 */
[----:B------:R-:W-:Y:S01]  /*1650*/  FFMA R9, R4, R9, 1 ;  /* 0x3f80000004097423 */ /* 0x000fe20000000009 */
[----:B0-----:R-:W-:Y:S02]  /*1660*/  LEA R7, R7, -R6, 0x17 ;  /* 0x8000000607077211 */ /* 0x001fe400078eb8ff */
[----:B------:R-:W-:Y:S01]  /*1670*/  FSEL R4, RZ, +INF , !P3 ;  /* 0x7f800000ff047808 */ /* 0x000fe20005800000 */
[----:B------:R-:W-:-:S04]  /*1680*/  FMUL R8, R8, R9 ;  /* 0x0000000908087220 */ /* 0x000fc80000400000 */
[----:B------:R-:W-:Y:S01]  /*1690*/  @!P4 FMUL R4, R7, R8 ;  /* 0x000000080704c220 */ /* 0x000fe20000400000 */
[----:B------:R-:W-:-:S07]  /*16a0*/  @!P0 LOP3.LUT R4, R0, 0x7fffffff, RZ, 0xc0, !PT ;  /* 0x7fffffff00048812 */ /* 0x000fce00078ec0ff */
.L_x_26:
[----:B------:R-:W-:Y:S05]  /*16b0*/  BSYNC.RECONVERGENT B0 ;  /* 0x0000000000007941 */ /* 0x000fea0003800200 */
.L_x_25:
[----:B------:R-:W-:Y:S01]  /*16c0*/  BSSY.RECONVERGENT B0, `(.L_x_27) ;  /* 0x0000044000007945 */ /* 0x000fe20003800200 */
[----:B------:R-:W-:-:S03]  /*16d0*/  IMAD.MOV.U32 R5, RZ, RZ, 0x3f800000 ;  /* 0x3f800000ff057424 */ /* 0x000fc600078e00ff */
[----:B------:R-:W-:Y:S05]  /*16e0*/  @!P2 BRA `(.L_x_28) ;  /* 0x000000040004a947 */ /* 0x000fea0003800000 */
[----:B------:R-:W-:-:S13]  /*16f0*/  FSETP.NAN.AND P0, PT, |R2|, |R2|, PT ;  /* 0x400000020200720b */ /* 0x000fda0003f08200 */
[----:B------:R-:W-:Y:S01]  /*1700*/  @P0 FADD R5, R2, 2 ;  /* 0x4000000002050421 */ /* 0x000fe20000000000 */
[----:B------:R-:W-:Y:S06]  /*1710*/  @P0 BRA `(.L_x_28) ;  /* 0x0000000000f80947 */ /* 0x000fec0003800000 */
[C---:B------:R-:W-:Y:S01]  /*1720*/  FMUL R5, |R2|.reuse, 16777216 ;  /* 0x4b80000002057820 */ /* 0x040fe20000400200 */
[----:B------:R-:W-:Y:S02]  /*1730*/  FSETP.GEU.AND P0, PT, |R2|, 1.175494350822287508e-38, PT ;  /* 0x008000000200780b */ /* 0x000fe40003f0e200 */
[----:B------:R-:W-:Y:S02]  /*1740*/  MOV R10, 0x3a2c32e4 ;  /* 0x3a2c32e4000a7802 */ /* 0x000fe40000000f00 */
[----:B------:R-:W-:-:S04]  /*1750*/  FSEL R5, R5, |R2|, !P0 ;  /* 0x4000000205057208 */ /* 0x000fc80004000000 */
[----:B------:R-:W-:-:S04]  /*1760*/  IADD3 R0, PT, PT, R5, -0x3f3504f3, RZ ;  /* 0xc0cafb0d05007810 */ /* 0x000fc80007ffe0ff */
[----:B------:R-:W-:-:S05]  /*1770*/  LOP3.LUT R0, R0, 0xff800000, RZ, 0xc0, !PT ;  /* 0xff80000000007812 */ /* 0x000fca00078ec0ff */
[----:B------:R-:W-:Y:S01]  /*1780*/  IMAD.IADD R5, R5, 0x1, -R0 ;  /* 0x0000000105057824 */ /* 0x000fe200078e0a00 */
        /* <DEDUP_REMOVED lines=27> */
[----:B------:R-:W-:-:S03]  /*1940*/  IMAD.MOV.U32 R7, RZ, RZ, 0x391fcb8e ;  /* 0x391fcb8eff077424 */ /* 0x000fc600078e00ff */
        /* <DEDUP_REMOVED lines=14> */
[----:B------:R-:W-:Y:S01]  /*1a30*/  FFMA R7, R0, R7, 0.0013391353422775864601 ;  /* 0x3aaf85ed00077423 */ /* 0x000fe20000000007 */
[----:B------:R-:W-:-:S03]  /*1a40*/  IADD3 R8, PT, PT, R6, 0x7f000000, RZ ;  /* 0x7f00000006087810 */ /* 0x000fc60007ffe0ff */
[C---:B------:R-:W-:Y:S02]  /*1a50*/  FFMA R9, R0.reuse, R7, 0.0096188392490148544312 ;  /* 0x3c1d985600097423 */ /* 0x040fe40000000007 */
[----:B------:R0:W1:Y:S02]  /*1a60*/  F2I.NTZ R7, R5 ;  /* 0x0000000500077305 */ /* 0x0000640000203100 */
[----:B------:R-:W-:-:S04]  /*1a70*/  FFMA R9, R0, R9, 0.055503588169813156128 ;  /* 0x3d6357bb00097423 */ /* 0x000fc80000000009 */
[----:B------:R-:W-:Y:S01]  /*1a80*/  FFMA R9, R0, R9, 0.24022644758224487305 ;  /* 0x3e75fdec00097423 */ /* 0x000fe20000000009 */
[----:B0-----:R-:W-:-:S03]  /*1a90*/  FSEL R5, RZ, +INF , !P2 ;  /* 0x7f800000ff057808 */ /* 0x001fc60005000000 */
[----:B------:R-:W-:-:S04]  /*1aa0*/  FFMA R9, R0, R9, 0.69314718246459960938 ;  /* 0x3f31721800097423 */ /* 0x000fc80000000009 */
[----:B------:R-:W-:Y:S01]  /*1ab0*/  FFMA R9, R0, R9, 1 ;  /* 0x3f80000000097423 */ /* 0x000fe20000000009 */
[----:B-1----:R-:W-:-:S03]  /*1ac0*/  IMAD R7, R7, 0x800000, -R6 ;  /* 0x0080000007077824 */ /* 0x002fc600078e0a06 */
[----:B------:R-:W-:-:S04]  /*1ad0*/  FMUL R8, R8, R9 ;  /* 0x0000000908087220 */ /* 0x000fc80000400000 */
[----:B------:R-:W-:Y:S01]  /*1ae0*/  @!P3 FMUL R5, R7, R8 ;  /* 0x000000080705b220 */ /* 0x000fe20000400000 */
[----:B------:R-:W-:-:S07]  /*1af0*/  @!P0 LOP3.LUT R5, R2, 0x7fffffff, RZ, 0xc0, !PT ;  /* 0x7fffffff02058812 */ /* 0x000fce00078ec0ff */
.L_x_28:
[----:B------:R-:W-:Y:S05]  /*1b00*/  BSYNC.RECONVERGENT B0 ;  /* 0x0000000000007941 */ /* 0x000fea0003800200 */
.L_x_27:
[----:B------:R-:W-:Y:S01]  /*1b10*/  FADD R4, R5, R4 ;  /* 0x0000000405047221 */ /* 0x000fe20000000000 */
[----:B------:R-:W-:Y:S01]  /*1b20*/  BSSY.RECONVERGENT B0, `(.L_x_29) ;  /* 0x0000044000007945 */ /* 0x000fe20003800200 */
[----:B------:R-:W-:-:S03]  /*1b30*/  HFMA2 R5, -RZ, RZ, 1.875, 0 ;  /* 0x3f800000ff057431 */ /* 0x000fc600000001ff */
[----:B------:R-:W-:Y:S05]  /*1b40*/  @!P1 BRA `(.L_x_30) ;  /* 0x0000000400049947 */ /* 0x000fea0003800000 */
        /* <DEDUP_REMOVED lines=36> */
[----:B------:R-:W-:-:S04]  /*1d90*/  FFMA R9, R9, R0, R2 ;  /* 0x0000000009097223 */ /* 0x000fc80000000002 */
[----:B------:R-:W-:Y:S01]  /*1da0*/  FFMA R8, R7, R8, R9 ;  /* 0x0000000807087223 */ /* 0x000fe20000000009 */
[----:B------:R-:W-:-:S03]  /*1db0*/  MOV R7, 0x391fcb8e ;  /* 0x391fcb8e00077802 */ /* 0x000fc60000000f00 */
        /* <DEDUP_REMOVED lines=16> */
[----:B------:R0:W1:Y:S02]  /*1ec0*/  F2I.NTZ R7, R5 ;  /* 0x0000000500077305 */ /* 0x0000640000203100 */
[----:B------:R-:W-:-:S04]  /*1ed0*/  FFMA R9, R0, R9, 0.055503588169813156128 ;  /* 0x3d6357bb00097423 */ /* 0x000fc80000000009 */
[----:B------:R-:W-:Y:S01]  /*1ee0*/  FFMA R9, R0, R9, 0.24022644758224487305 ;  /* 0x3e75fdec00097423 */ /* 0x000fe20000000009 */
[----:B0-----:R-:W-:-:S03]  /*1ef0*/  FSEL R5, RZ, +INF , !P1 ;  /* 0x7f800000ff057808 */ /* 0x001fc60004800000 */
[----:B------:R-:W-:-:S04]  /*1f00*/  FFMA R9, R0, R9, 0.69314718246459960938 ;  /* 0x3f31721800097423 */ /* 0x000fc80000000009 */
[----:B------:R-:W-:Y:S01]  /*1f10*/  FFMA R9, R0, R9, 1 ;  /* 0x3f80000000097423 */ /* 0x000fe20000000009 */
[----:B-1----:R-:W-:-:S03]  /*1f20*/  LEA R7, R7, -R2, 0x17 ;  /* 0x8000000207077211 */ /* 0x002fc600078eb8ff */
[----:B------:R-:W-:-:S04]  /*1f30*/  FMUL R6, R6, R9 ;  /* 0x0000000906067220 */ /* 0x000fc80000400000 */
[----:B------:R-:W-:Y:S01]  /*1f40*/  @!P2 FMUL R5, R7, R6 ;  /* 0x000000060705a220 */ /* 0x000fe20000400000 */
[----:B------:R-:W-:-:S07]  /*1f50*/  @!P0 LOP3.LUT R5, R3, 0x7fffffff, RZ, 0xc0, !PT ;  /* 0x7fffffff03058812 */ /* 0x000fce00078ec0ff */
.L_x_30:
[----:B------:R-:W-:Y:S05]  /*1f60*/  BSYNC.RECONVERGENT B0 ;  /* 0x0000000000007941 */ /* 0x000fea0003800200 */
.L_x_29:
[----:B------:R-:W-:Y:S01]  /*1f70*/  FADD R5, R4, R5 ;  /* 0x0000000504057221 */ /* 0x000fe20000000000 */
[----:B------:R-:W-:Y:S03]  /*1f80*/  BSSY.RECONVERGENT B0, `(.L_x_31) ;  /* 0x000000c000007945 */ /* 0x000fe60003800200 */
[----:B------:R-:W-:Y:S01]  /*1f90*/  VIADD R0, R5, 0xf3000000 ;  /* 0xf300000005007836 */ /* 0x000fe20000000000 */
[----:B------:R0:W1:Y:S04]  /*1fa0*/  MUFU.RSQ R2, R5 ;  /* 0x0000000500027308 */ /* 0x0000680000001400 */
[----:B------:R-:W-:-:S13]  /*1fb0*/  ISETP.GT.U32.AND P0, PT, R0, 0x727fffff, PT ;  /* 0x727fffff0000780c */ /* 0x000fda0003f04070 */
[----:B01----:R-:W-:Y:S05]  /*1fc0*/  @!P0 BRA `(.L_x_32) ;  /* 0x00000000000c8947 */ /* 0x003fea0003800000 */
[----:B------:R-:W-:-:S07]  /*1fd0*/  MOV R7, 0x1ff0 ;  /* 0x00001ff000077802 */ /* 0x000fce0000000f00 */
[----:B------:R-:W-:Y:S05]  /*1fe0*/  CALL.REL.NOINC `($__internal_1_$__cuda_sm20_sqrt_rn_f32_slowpath) ;  /* 0x0000000400f07944 */ /* 0x000fea0003c00000 */
[----:B------:R-:W-:Y:S05]  /*1ff0*/  BRA `(.L_x_33) ;  /* 0x0000000000107947 */ /* 0x000fea0003800000 */
.L_x_32:
[----:B------:R-:W-:Y:S01]  /*2000*/  FMUL.FTZ R0, R5, R2 ;  /* 0x0000000205007220 */ /* 0x000fe20000410000 */
[----:B------:R-:W-:-:S03]  /*2010*/  FMUL.FTZ R2, R2, 0.5 ;  /* 0x3f00000002027820 */ /* 0x000fc60000410000 */
[----:B------:R-:W-:-:S04]  /*2020*/  FFMA R3, -R0, R0, R5 ;  /* 0x0000000000037223 */ /* 0x000fc80000000105 */
[----:B------:R-:W-:-:S07]  /*2030*/  FFMA R0, R3, R2, R0 ;  /* 0x0000000203007223 */ /* 0x000fce0000000000 */
.L_x_33:
[----:B------:R-:W-:Y:S05]  /*2040*/  BSYNC.RECONVERGENT B0 ;  /* 0x0000000000007941 */ /* 0x000fea0003800200 */
.L_x_31:
[----:B------:R-:W0:Y:S01]  /*2050*/  MUFU.RCP64H R5, 100 ;  /* 0x4059000000057908 */ /* 0x000e220000001800 */
[----:B------:R-:W-:Y:S02]  /*2060*/  HFMA2 R8, -RZ, RZ, 0, 0 ;  /* 0x00000000ff087431 */ /* 0x000fe400000001ff */
[----:B------:R-:W-:Y:S01]  /*2070*/  IMAD.MOV.U32 R9, RZ, RZ, 0x40590000 ;  /* 0x40590000ff097424 */ /* 0x000fe200078e00ff */
[----:B------:R-:W-:Y:S01]  /*2080*/  MOV R4, 0x1 ;  /* 0x0000000100047802 */ /* 0x000fe20000000f00 */
[----:B------:R-:W-:Y:S05]  /*2090*/  BSSY.RECONVERGENT B0, `(.L_x_34) ;  /* 0x0000013000007945 */ /* 0x000fea0003800200 */
[----:B0-----:R-:W-:-:S08]  /*20a0*/  DFMA R2, R4, -R8, 1 ;  /* 0x3ff000000402742b */ /* 0x001fd00000000808 */
[----:B------:R-:W-:Y:S02]  /*20b0*/  DFMA R6, R2, R2, R2 ;  /* 0x000000020206722b */ /* 0x000fe40000000002 */
[----:B------:R-:W0:Y:S06]  /*20c0*/  F2F.F64.F32 R2, R0 ;  /* 0x0000000000027310 */ /* 0x000e2c0000201800 */
[----:B------:R-:W-:-:S08]  /*20d0*/  DFMA R6, R4, R6, R4 ;  /* 0x000000060406722b */ /* 0x000fd00000000004 */
[----:B------:R-:W-:Y:S02]  /*20e0*/  DFMA R4, R6, -R8, 1 ;  /* 0x3ff000000604742b */ /* 0x000fe40000000808 */
[----:B0-----:R-:W-:-:S06]  /*20f0*/  DMUL R10, R2, 255 ;  /* 0x406fe000020a7828 */ /* 0x001fcc0000000000 */
[----:B------:R-:W-:-:S04]  /*2100*/  DFMA R4, R6, R4, R6 ;  /* 0x000000040604722b */ /* 0x000fc80000000006 */
[----:B------:R-:W-:-:S04]  /*2110*/  FSETP.GEU.AND P1, PT, |R11|, 6.5827683646048100446e-37, PT ;  /* 0x036000000b00780b */ /* 0x000fc80003f2e200 */
[----:B------:R-:W-:-:S08]  /*2120*/  DMUL R2, R10, R4 ;  /* 0x000000040a027228 */ /* 0x000fd00000000000 */
[----:B------:R-:W-:-:S08]  /*2130*/  DFMA R6, R2, -100, R10 ;  /* 0xc05900000206782b */ /* 0x000fd0000000000a */
[----:B------:R-:W-:-:S10]  /*2140*/  DFMA R2, R4, R6, R2 ;  /* 0x000000060402722b */ /* 0x000fd40000000002 */
[----:B------:R-:W-:-:S05]  /*2150*/  FFMA R4, RZ, 3.390625, R3 ;  /* 0x40590000ff047823 */ /* 0x000fca0000000003 */
[----:B------:R-:W-:-:S13]  /*2160*/  FSETP.GT.AND P0, PT, |R4|, 1.469367938527859385e-39, PT ;  /* 0x001000000400780b */ /* 0x000fda0003f04200 */
[----:B------:R-:W-:Y:S05]  /*2170*/  @P0 BRA P1, `(.L_x_35) ;  /* 0x0000000000100947 */ /* 0x000fea0000800000 */
[----:B------:R-:W-:-:S07]  /*2180*/  MOV R0, 0x21a0 ;  /* 0x000021a000007802 */ /* 0x000fce0000000f00 */
[----:B------:R-:W-:Y:S05]  /*2190*/  CALL.REL.NOINC `($__internal_0_$__cuda_sm20_div_rn_f64_full) ;  /* 0x0000000000407944 */ /* 0x000fea0003c00000 */
[----:B------:R-:W-:Y:S01]  /*21a0*/  IMAD.MOV.U32 R2, RZ, RZ, R10 ;  /* 0x000000ffff027224 */ /* 0x000fe200078e000a */
[----:B------:R-:W-:-:S07]  /*21b0*/  MOV R3, R11 ;  /* 0x0000000b00037202 */ /* 0x000fce0000000f00 */
.L_x_35:
[----:B------:R-:W-:Y:S05]  /*21c0*/  BSYNC.RECONVERGENT B0 ;  /* 0x0000000000007941 */ /* 0x000fea0003800200 */
.L_x_34:
[----:B------:R-:W-:Y:S01]  /*21d0*/  DSETP.GT.AND P0, PT, R2, 255, PT ;  /* 0x406fe0000200742a */ /* 0x000fe20003f04000 */
[----:B------:R-:W-:Y:S01]  /*21e0*/  BSSY.RECONVERGENT B0, `(.L_x_36) ;  /* 0x0000007000007945 */ /* 0x000fe20003800200 */
[----:B------:R-:W-:-:S12]  /*21f0*/  IMAD.MOV.U32 R7, RZ, RZ, 0xff ;  /* 0x000000ffff077424 */ /* 0x000fd800078e00ff */
[----:B------:R-:W-:Y:S05]  /*2200*/  @P0 BRA `(.L_x_37) ;  /* 0x0000000000100947 */ /* 0x000fea0003800000 */
[----:B------:R-:W-:Y:S01]  /*2210*/  DSETP.GEU.AND P0, PT, R2, RZ, PT ;  /* 0x000000ff0200722a */ /* 0x000fe20003f0e000 */
[----:B------:R-:W-:-:S13]  /*2220*/  PRMT R7, RZ, 0x7610, R7 ;  /* 0x00007610ff077816 */ /* 0x000fda0000000007 */
[----:B------:R-:W0:Y:S02]  /*2230*/  @P0 F2I.U32.F64.TRUNC R2, R2 ;  /* 0x0000000200020311 */ /* 0x000e24000030d000 */
[----:B0-----:R-:W-:-:S07]  /*2240*/  @P0 PRMT R7, R2, 0x7610, R7 ;  /* 0x0000761002070816 */ /* 0x001fce0000000007 */
.L_x_37:
[----:B------:R-:W-:Y:S05]  /*2250*/  BSYNC.RECONVERGENT B0 ;  /* 0x0000000000007941 */ /* 0x000fea0003800200 */
.L_x_36:
[----:B------:R-:W-:Y:S04]  /*2260*/  STG.E.U8 desc[UR4][R14.64], R7 ;  /* 0x000000070e007986 */ /* 0x000fe8000c101104 */
[----:B------:R-:W-:Y:S04]  /*2270*/  STG.E.U8 desc[UR4][R14.64+0x1], R7 ;  /* 0x000001070e007986 */ /* 0x000fe8000c101104 */
[----:B------:R-:W-:Y:S01]  /*2280*/  STG.E.U8 desc[UR4][R14.64+0x2], R7 ;  /* 0x000002070e007986 */ /* 0x000fe2000c101104 */
[----:B------:R-:W-:Y:S05]  /*2290*/  EXIT ;  /* 0x000000000000794d */ /* 0x000fea0003800000 */
        .weak           $__internal_0_$__cuda_sm20_div_rn_f64_full
        .type           $__internal_0_$__cuda_sm20_div_rn_f64_full,@function
        .size           $__internal_0_$__cuda_sm20_div_rn_f64_full,($__internal_1_$__cuda_sm20_sqrt_rn_f32_slowpath - $__internal_0_$__cuda_sm20_div_rn_f64_full)
$__internal_0_$__cuda_sm20_div_rn_f64_full:
[----:B------:R-:W-:Y:S02]  /*22a0*/  IMAD.MOV.U32 R3, RZ, RZ, 0x3ff90000 ;  /* 0x3ff90000ff037424 */ /* 0x000fe400078e00ff */
[----:B------:R-:W-:Y:S01]  /*22b0*/  HFMA2 R6, -RZ, RZ, 0, 5.9604644775390625e-08 ;  /* 0x00000001ff067431 */ /* 0x000fe200000001ff */
[----:B------:R-:W-:Y:S01]  /*22c0*/  MOV R2, 0x0 ;  /* 0x0000000000027802 */ /* 0x000fe20000000f00 */
[----:B------:R-:W-:Y:S01]  /*22d0*/  IMAD.MOV.U32 R17, RZ, RZ, 0x1ca00000 ;  /* 0x1ca00000ff117424 */ /* 0x000fe200078e00ff */
[----:B------:R-:W0:Y:S01]  /*22e0*/  MUFU.RCP64H R7, R3 ;  /* 0x0000000300077308 */ /* 0x000e220000001800 */
[----:B------:R-:W-:Y:S01]  /*22f0*/  MOV R5, R11 ;  /* 0x0000000b00057202 */ /* 0x000fe20000000f00 */
[----:B------:R-:W-:Y:S01]  /*2300*/  IMAD.MOV.U32 R4, RZ, RZ, R10 ;  /* 0x000000ffff047224 */ /* 0x000fe200078e000a */
[----:B------:R-:W-:Y:S01]  /*2310*/  BSSY.RECONVERGENT B1, `(.L_x_38) ;  /* 0x0000046000017945 */ /* 0x000fe20003800200 */
[----:B------:R-:W-:Y:S01]  /*2320*/  IMAD.MOV.U32 R19, RZ, RZ, 0x40500000 ;  /* 0x40500000ff137424 */ /* 0x000fe200078e00ff */
[----:B------:R-:W-:-:S02]  /*2330*/  FSETP.GEU.AND P1, PT, |R5|, 1.469367938527859385e-39, PT ;  /* 0x001000000500780b */ /* 0x000fc40003f2e200 */
[----:B------:R-:W-:Y:S01]  /*2340*/  LOP3.LUT R21, R5, 0x7ff00000, RZ, 0xc0, !PT ;  /* 0x7ff0000005157812 */ /* 0x000fe200078ec0ff */
[----:B------:R-:W-:-:S03]  /*2350*/  VIADD R20, R19, 0xffffffff ;  /* 0xffffffff13147836 */ /* 0x000fc60000000000 */
[----:B------:R-:W-:Y:S02]  /*2360*/  ISETP.GE.U32.AND P0, PT, R21, 0x40500000, PT ;  /* 0x405000001500780c */ /* 0x000fe40003f06070 */
[----:B------:R-:W-:Y:S02]  /*2370*/  MOV R16, R21 ;  /* 0x0000001500107202 */ /* 0x000fe40000000f00 */
[----:B------:R-:W-:Y:S01]  /*2380*/  SEL R17, R17, 0x63400000, !P0 ;  /* 0x6340000011117807 */ /* 0x000fe20004000000 */
[----:B0-----:R-:W-:-:S08]  /*2390*/  DFMA R8, R6, -R2, 1 ;  /* 0x3ff000000608742b */ /* 0x001fd00000000802 */
[----:B------:R-:W-:-:S08]  /*23a0*/  DFMA R8, R8, R8, R8 ;  /* 0x000000080808722b */ /* 0x000fd00000000008 */
[----:B------:R-:W-:Y:S01]  /*23b0*/  DFMA R10, R6, R8, R6 ;  /* 0x00000008060a722b */ /* 0x000fe20000000006 */
[C-C-:B------:R-:W-:Y:S02]  /*23c0*/  @!P1 LOP3.LUT R8, R17.reuse, 0x80000000, R5.reuse, 0xf8, !PT ;  /* 0x8000000011089812 */ /* 0x140fe400078ef805 */
[----:B------:R-:W-:Y:S02]  /*23d0*/  LOP3.LUT R7, R17, 0x800fffff, R5, 0xf8, !PT ;  /* 0x800fffff11077812 */ /* 0x000fe400078ef805 */
[----:B------:R-:W-:Y:S01]  /*23e0*/  @!P1 LOP3.LUT R9, R8, 0x100000, RZ, 0xfc, !PT ;  /* 0x0010000008099812 */ /* 0x000fe200078efcff */
[----:B------:R-:W-:Y:S01]  /*23f0*/  @!P1 IMAD.MOV.U32 R8, RZ, RZ, RZ ;  /* 0x000000ffff089224 */ /* 0x000fe200078e00ff */
[----:B------:R-:W-:Y:S01]  /*2400*/  MOV R6, R4 ;  /* 0x0000000400067202 */ /* 0x000fe20000000f00 */
[----:B------:R-:W-:-:S05]  /*2410*/  DFMA R12, R10, -R2, 1 ;  /* 0x3ff000000a0c742b */ /* 0x000fca0000000802 */
[----:B------:R-:W-:-:S03]  /*2420*/  @!P1 DFMA R6, R6, 2, -R8 ;  /* 0x400000000606982b */ /* 0x000fc60000000808 */
[----:B------:R-:W-:-:S07]  /*2430*/  DFMA R12, R10, R12, R10 ;  /* 0x0000000c0a0c722b */ /* 0x000fce000000000a */
[----:B------:R-:W-:Y:S01]  /*2440*/  @!P1 LOP3.LUT R16, R7, 0x7ff00000, RZ, 0xc0, !PT ;  /* 0x7ff0000007109812 */ /* 0x000fe200078ec0ff */
[----:B------:R-:W-:-:S03]  /*2450*/  DMUL R8, R12, R6 ;  /* 0x000000060c087228 */ /* 0x000fc60000000000 */
[----:B------:R-:W-:-:S04]  /*2460*/  IADD3 R18, PT, PT, R16, -0x1, RZ ;  /* 0xffffffff10127810 */ /* 0x000fc80007ffe0ff */
[----:B------:R-:W-:Y:S01]  /*2470*/  ISETP.GT.U32.AND P0, PT, R18, 0x7feffffe, PT ;  /* 0x7feffffe1200780c */ /* 0x000fe20003f04070 */
[----:B------:R-:W-:-:S03]  /*2480*/  DFMA R10, R8, -R2, R6 ;  /* 0x80000002080a722b */ /* 0x000fc60000000006 */
[----:B------:R-:W-:-:S05]  /*2490*/  ISETP.GT.U32.OR P0, PT, R20, 0x7feffffe, P0 ;  /* 0x7feffffe1400780c */ /* 0x000fca0000704470 */
[----:B------:R-:W-:-:S08]  /*24a0*/  DFMA R8, R12, R10, R8 ;  /* 0x0000000a0c08722b */ /* 0x000fd00000000008 */
[----:B------:R-:W-:Y:S05]  /*24b0*/  @P0 BRA `(.L_x_39) ;  /* 0x0000000000680947 */ /* 0x000fea0003800000 */
[----:B------:R-:W-:-:S04]  /*24c0*/  MOV R4, 0x40500000 ;  /* 0x4050000000047802 */ /* 0x000fc80000000f00 */
[----:B------:R-:W-:-:S04]  /*24d0*/  VIADDMNMX R4, R21, -R4, 0xb9600000, !PT ;  /* 0xb960000015047446 */ /* 0x000fc80007800904 */
[----:B------:R-:W-:-:S05]  /*24e0*/  VIMNMX R4, PT, PT, R4, 0x46a00000, PT ;  /* 0x46a0000004047848 */ /* 0x000fca0003fe0100 */
[----:B------:R-:W-:Y:S02]  /*24f0*/  IMAD.IADD R17, R4, 0x1, -R17 ;  /* 0x0000000104117824 */ /* 0x000fe400078e0a11 */
[----:B------:R-:W-:-:S03]  /*2500*/  IMAD.MOV.U32 R4, RZ, RZ, RZ ;  /* 0x000000ffff047224 */ /* 0x000fc600078e00ff */
[----:B------:R-:W-:-:S06]  /*2510*/  IADD3 R5, PT, PT, R17, 0x7fe00000, RZ ;  /* 0x7fe0000011057810 */ /* 0x000fcc0007ffe0ff */
[----:B------:R-:W-:-:S10]  /*2520*/  DMUL R10, R8, R4 ;  /* 0x00000004080a7228 */ /* 0x000fd40000000000 */
[----:B------:R-:W-:-:S13]  /*2530*/  FSETP.GTU.AND P0, PT, |R11|, 1.469367938527859385e-39, PT ;  /* 0x001000000b00780b */ /* 0x000fda0003f0c200 */
[----:B------:R-:W-:Y:S05]  /*2540*/  @P0 BRA `(.L_x_40) ;  /* 0x0000000000880947 */ /* 0x000fea0003800000 */
[----:B------:R-:W-:Y:S01]  /*2550*/  DFMA R2, R8, -R2, R6 ;  /* 0x800000020802722b */ /* 0x000fe20000000006 */
[----:B------:R-:W-:-:S09]  /*2560*/  MOV R4, RZ ;  /* 0x000000ff00047202 */ /* 0x000fd20000000f00 */
[C---:B------:R-:W-:Y:S02]  /*2570*/  FSETP.NEU.AND P0, PT, R3.reuse, RZ, PT ;  /* 0x000000ff0300720b */ /* 0x040fe40003f0d000 */
[----:B------:R-:W-:-:S04]  /*2580*/  LOP3.LUT R2, R3, 0x40590000, RZ, 0x3c, !PT ;  /* 0x4059000003027812 */ /* 0x000fc800078e3cff */
[----:B------:R-:W-:-:S04]  /*2590*/  LOP3.LUT R7, R2, 0x80000000, RZ, 0xc0, !PT ;  /* 0x8000000002077812 */ /* 0x000fc800078ec0ff */
[----:B------:R-:W-:-:S03]  /*25a0*/  LOP3.LUT R5, R7, R5, RZ, 0xfc, !PT ;  /* 0x0000000507057212 */ /* 0x000fc600078efcff */
[----:B------:R-:W-:Y:S05]  /*25b0*/  @!P0 BRA `(.L_x_40) ;  /* 0x00000000006c8947 */ /* 0x000fea0003800000 */
[----:B------:R-:W-:Y:S01]  /*25c0*/  IMAD.MOV R3, RZ, RZ, -R17 ;  /* 0x000000ffff037224 */ /* 0x000fe200078e0a11 */
[----:B------:R-:W-:Y:S01]  /*25d0*/  MOV R2, RZ ;  /* 0x000000ff00027202 */ /* 0x000fe20000000f00 */
[----:B------:R-:W-:-:S05]  /*25e0*/  DMUL.RP R4, R8, R4 ;  /* 0x0000000408047228 */ /* 0x000fca0000008000 */
[----:B------:R-:W-:-:S05]  /*25f0*/  DFMA R2, R10, -R2, R8 ;  /* 0x800000020a02722b */ /* 0x000fca0000000008 */
[----:B------:R-:W-:Y:S02]  /*2600*/  LOP3.LUT R7, R5, R7, RZ, 0x3c, !PT ;  /* 0x0000000705077212 */ /* 0x000fe400078e3cff */
[----:B------:R-:W-:-:S04]  /*2610*/  IADD3 R2, PT, PT, -R17, -0x43300000, RZ ;  /* 0xbcd0000011027810 */ /* 0x000fc80007ffe1ff */
[----:B------:R-:W-:-:S04]  /*2620*/  FSETP.NEU.AND P0, PT, |R3|, R2, PT ;  /* 0x000000020300720b */ /* 0x000fc80003f0d200 */
[----:B------:R-:W-:Y:S02]  /*2630*/  FSEL R10, R4, R10, !P0 ;  /* 0x0000000a040a7208 */ /* 0x000fe40004000000 */
[----:B------:R-:W-:Y:S01]  /*2640*/  FSEL R11, R7, R11, !P0 ;  /* 0x0000000b070b7208 */ /* 0x000fe20004000000 */
[----:B------:R-:W-:Y:S06]  /*2650*/  BRA `(.L_x_40) ;  /* 0x0000000000447947 */ /* 0x000fec0003800000 */
.L_x_39:
[----:B------:R-:W-:-:S14]  /*2660*/  DSETP.NAN.AND P0, PT, R4, R4, PT ;  /* 0x000000040400722a */ /* 0x000fdc0003f08000 */
[----:B------:R-:W-:Y:S05]  /*2670*/  @P0 BRA `(.L_x_41) ;  /* 0x0000000000340947 */ /* 0x000fea0003800000 */
[----:B------:R-:W-:Y:S01]  /*2680*/  ISETP.NE.AND P0, PT, R16, R19, PT ;  /* 0x000000131000720c */ /* 0x000fe20003f05270 */
[----:B------:R-:W-:Y:S01]  /*2690*/  IMAD.MOV.U32 R10, RZ, RZ, 0x0 ;  /* 0x00000000ff0a7424 */ /* 0x000fe200078e00ff */
[----:B------:R-:W-:-:S11]  /*26a0*/  MOV R11, 0xfff80000 ;  /* 0xfff80000000b7802 */ /* 0x000fd60000000f00 */
[----:B------:R-:W-:Y:S05]  /*26b0*/  @!P0 BRA `(.L_x_40) ;  /* 0x00000000002c8947 */ /* 0x000fea0003800000 */
[----:B------:R-:W-:Y:S02]  /*26c0*/  ISETP.NE.AND P0, PT, R16, 0x7ff00000, PT ;  /* 0x7ff000001000780c */ /* 0x000fe40003f05270 */
[----:B------:R-:W-:Y:S02]  /*26d0*/  LOP3.LUT R4, R5, 0x40590000, RZ, 0x3c, !PT ;  /* 0x4059000005047812 */ /* 0x000fe400078e3cff */
[----:B------:R-:W-:Y:S02]  /*26e0*/  ISETP.EQ.OR P0, PT, R19, RZ, !P0 ;  /* 0x000000ff1300720c */ /* 0x000fe40004702670 */
[----:B------:R-:W-:-:S11]  /*26f0*/  LOP3.LUT R11, R4, 0x80000000, RZ, 0xc0, !PT ;  /* 0x80000000040b7812 */ /* 0x000fd600078ec0ff */
[----:B------:R-:W-:Y:S01]  /*2700*/  @P0 LOP3.LUT R2, R11, 0x7ff00000, RZ, 0xfc, !PT ;  /* 0x7ff000000b020812 */ /* 0x000fe200078efcff */
[----:B------:R-:W-:Y:S01]  /*2710*/  @!P0 IMAD.MOV.U32 R10, RZ, RZ, RZ ;  /* 0x000000ffff0a8224 */ /* 0x000fe200078e00ff */
[----:B------:R-:W-:-:S03]  /*2720*/  @P0 MOV R10, RZ ;  /* 0x000000ff000a0202 */ /* 0x000fc60000000f00 */
[----:B------:R-:W-:Y:S01]  /*2730*/  @P0 IMAD.MOV.U32 R11, RZ, RZ, R2 ;  /* 0x000000ffff0b0224 */ /* 0x000fe200078e0002 */
[----:B------:R-:W-:Y:S06]  /*2740*/  BRA `(.L_x_40) ;  /* 0x0000000000087947 */ /* 0x000fec0003800000 */
.L_x_41:
[----:B------:R-:W-:Y:S02]  /*2750*/  LOP3.LUT R11, R5, 0x80000, RZ, 0xfc, !PT ;  /* 0x00080000050b7812 */ /* 0x000fe400078efcff */
[----:B------:R-:W-:-:S07]  /*2760*/  MOV R10, R4 ;  /* 0x00000004000a7202 */ /* 0x000fce0000000f00 */
.L_x_40:
[----:B------:R-:W-:Y:S05]  /*2770*/  BSYNC.RECONVERGENT B1 ;  /* 0x0000000000017941 */ /* 0x000fea0003800200 */
.L_x_38:
[----:B------:R-:W-:Y:S02]  /*2780*/  HFMA2 R3, -RZ, RZ, 0, 0 ;  /* 0x00000000ff037431 */ /* 0x000fe400000001ff */
[----:B------:R-:W-:-:S04]  /*2790*/  IMAD.MOV.U32 R2, RZ, RZ, R0 ;  /* 0x000000ffff027224 */ /* 0x000fc800078e0000 */
[----:B------:R-:W-:Y:S05]  /*27a0*/  RET.REL.NODEC R2 `(kernel_dist_lab) ;  /* 0xffffffd802147950 */ /* 0x000fea0003c3ffff */
        .weak           $__internal_1_$__cuda_sm20_sqrt_rn_f32_slowpath
        .type           $__internal_1_$__cuda_sm20_sqrt_rn_f32_slowpath,@function
        .size           $__internal_1_$__cuda_sm20_sqrt_rn_f32_slowpath,($kernel_dist_lab$__internal_accurate_pow - $__internal_1_$__cuda_sm20_sqrt_rn_f32_slowpath)
$__internal_1_$__cuda_sm20_sqrt_rn_f32_slowpath:
[----:B------:R-:W-:-:S13]  /*27b0*/  LOP3.LUT P0, RZ, R5, 0x7fffffff, RZ, 0xc0, !PT ;  /* 0x7fffffff05ff7812 */ /* 0x000fda000780c0ff */
[----:B------:R-:W-:Y:S01]  /*27c0*/  @!P0 IMAD.MOV.U32 R2, RZ, RZ, R5 ;  /* 0x000000ffff028224 */ /* 0x000fe200078e0005 */
[----:B------:R-:W-:Y:S06]  /*27d0*/  @!P0 BRA `(.L_x_42) ;  /* 0x0000000000448947 */ /* 0x000fec0003800000 */
[----:B------:R-:W-:Y:S02]  /*27e0*/  FSETP.GEU.FTZ.AND P0, PT, R5, RZ, PT ;  /* 0x000000ff0500720b */ /* 0x000fe40003f1e000 */
[----:B------:R-:W-:-:S11]  /*27f0*/  MOV R0, R5 ;  /* 0x0000000500007202 */ /* 0x000fd60000000f00 */
[----:B------:R-:W-:Y:S01]  /*2800*/  @!P0 IMAD.MOV.U32 R2, RZ, RZ, 0x7fffffff ;  /* 0x7fffffffff028424 */ /* 0x000fe200078e00ff */
[----:B------:R-:W-:Y:S06]  /*2810*/  @!P0 BRA `(.L_x_42) ;  /* 0x0000000000348947 */ /* 0x000fec0003800000 */
[----:B------:R-:W-:-:S13]  /*2820*/  FSETP.GTU.FTZ.AND P0, PT, |R0|, +INF , PT ;  /* 0x7f8000000000780b */ /* 0x000fda0003f1c200 */
[----:B------:R-:W-:Y:S01]  /*2830*/  @P0 FADD.FTZ R2, R0, 1 ;  /* 0x3f80000000020421 */ /* 0x000fe20000010000 */
[----:B------:R-:W-:Y:S06]  /*2840*/  @P0 BRA `(.L_x_42) ;  /* 0x0000000000280947 */ /* 0x000fec0003800000 */
[----:B------:R-:W-:-:S13]  /*2850*/  FSETP.NEU.FTZ.AND P0, PT, |R0|, +INF , PT ;  /* 0x7f8000000000780b */ /* 0x000fda0003f1d200 */
[----:B------:R-:W-:-:S04]  /*2860*/  @P0 FFMA R3, R0, 1.84467440737095516160e+19, RZ ;  /* 0x5f80000000030823 */ /* 0x000fc800000000ff */
[----:B------:R-:W0:Y:S02]  /*2870*/  @P0 MUFU.RSQ R2, R3 ;  /* 0x0000000300020308 */ /* 0x000e240000001400 */
[----:B0-----:R-:W-:Y:S01]  /*2880*/  @P0 FMUL.FTZ R4, R3, R2 ;  /* 0x0000000203040220 */ /* 0x001fe20000410000 */
[----:B------:R-:W-:Y:S01]  /*2890*/  @P0 FMUL.FTZ R6, R2, 0.5 ;  /* 0x3f00000002060820 */ /* 0x000fe20000410000 */
[----:B------:R-:W-:Y:S02]  /*28a0*/  @!P0 MOV R2, R0 ;  /* 0x0000000000028202 */ /* 0x000fe40000000f00 */
[----:B------:R-:W-:-:S04]  /*28b0*/  @P0 FADD.FTZ R5, -R4, -RZ ;  /* 0x800000ff04050221 */ /* 0x000fc80000010100 */
[----:B------:R-:W-:-:S04]  /*28c0*/  @P0 FFMA R5, R4, R5, R3 ;  /* 0x0000000504050223 */ /* 0x000fc80000000003 */
[----:B------:R-:W-:-:S04]  /*28d0*/  @P0 FFMA R5, R5, R6, R4 ;  /* 0x0000000605050223 */ /* 0x000fc80000000004 */
[----:B------:R-:W-:-:S07]  /*28e0*/  @P0 FMUL.FTZ R2, R5, 2.3283064365386962891e-10 ;  /* 0x2f80000005020820 */ /* 0x000fce0000410000 */
.L_x_42:
[----:B------:R-:W-:Y:S01]  /*28f0*/  IMAD.MOV.U32 R0, RZ, RZ, R2 ;  /* 0x000000ffff007224 */ /* 0x000fe200078e0002 */
[----:B------:R-:W-:Y:S01]  /*2900*/  MOV R2, R7 ;  /* 0x0000000700027202 */ /* 0x000fe20000000f00 */
[----:B------:R-:W-:-:S04]  /*2910*/  IMAD.MOV.U32 R3, RZ, RZ, 0x0 ;  /* 0x00000000ff037424 */ /* 0x000fc800078e00ff */
[----:B------:R-:W-:Y:S05]  /*2920*/  RET.REL.NODEC R2 `(kernel_dist_lab) ;  /* 0xffffffd402b47950 */ /* 0x000fea0003c3ffff */
        .type           $kernel_dist_lab$__internal_accurate_pow,@function
        .size           $kernel_dist_lab$__internal_accurate_pow,(.L_x_49 - $kernel_dist_lab$__internal_accurate_pow)
$kernel_dist_lab$__internal_accurate_pow:
[----:B------:R-:W-:Y:S01]  /*2930*/  ISETP.GT.U32.AND P0, PT, R3, 0xfffff, PT ;  /* 0x000fffff0300780c */ /* 0x000fe20003f04070 */
[----:B------:R-:W-:Y:S01]  /*2940*/  IMAD.MOV.U32 R22, RZ, RZ, 0x41ad3b5a ;  /* 0x41ad3b5aff167424 */ /* 0x000fe200078e00ff */
[----:B------:R-:W-:Y:S01]  /*2950*/  MOV R19, R3 ;  /* 0x0000000300137202 */ /* 0x000fe20000000f00 */
[----:B------:R-:W-:Y:S01]  /*2960*/  UMOV UR6, 0x7d2cafe2 ;  /* 0x7d2cafe200067882 */ /* 0x000fe20000000000 */
[----:B------:R-:W-:Y:S01]  /*2970*/  MOV R20, R18 ;  /* 0x0000001200147202 */ /* 0x000fe20000000f00 */
[----:B------:R-:W-:Y:S01]  /*2980*/  UMOV UR7, 0x3eb0f5ff ;  /* 0x3eb0f5ff00077882 */ /* 0x000fe20000000000 */
[----:B------:R-:W-:Y:S01]  /*2990*/  MOV R23, 0x3ed0f5d2 ;  /* 0x3ed0f5d200177802 */ /* 0x000fe20000000f00 */
[----:B------:R-:W-:Y:S01]  /*29a0*/  UMOV UR8, 0x3b39803f ;  /* 0x3b39803f00087882 */ /* 0x000fe20000000000 */
[----:B------:R-:W-:Y:S01]  /*29b0*/  SHF.R.U32.HI R3, RZ, 0x14, R3 ;  /* 0x00000014ff037819 */ /* 0x000fe20000011603 */
[----:B------:R-:W-:-:S04]  /*29c0*/  UMOV UR9, 0x3c7abc9e ;  /* 0x3c7abc9e00097882 */ /* 0x000fc80000000000 */
[----:B------:R-:W-:Y:S01]  /*29d0*/  @!P0 DMUL R16, R18, 1.80143985094819840000e+16 ;  /* 0x4350000012108828 */ /* 0x000fe20000000000 */
[----:B------:R-:W-:-:S09]  /*29e0*/  MOV R18, RZ ;  /* 0x000000ff00127202 */ /* 0x000fd20000000f00 */
[----:B------:R-:W-:Y:S01]  /*29f0*/  @!P0 IMAD.MOV.U32 R19, RZ, RZ, R17 ;  /* 0x000000ffff138224 */ /* 0x000fe200078e0011 */
[----:B------:R-:W-:Y:S01]  /*2a00*/  @!P0 LEA.HI R3, R17, 0xffffffca, RZ, 0xc ;  /* 0xffffffca11038811 */ /* 0x000fe200078f60ff */
[----:B------:R-:W-:Y:S02]  /*2a10*/  @!P0 IMAD.MOV.U32 R20, RZ, RZ, R16 ;  /* 0x000000ffff148224 */ /* 0x000fe400078e0010 */
[----:B------:R-:W-:Y:S01]  /*2a20*/  IMAD.MOV.U32 R17, RZ, RZ, 0x43300000 ;  /* 0x43300000ff117424 */ /* 0x000fe200078e00ff */
[----:B------:R-:W-:-:S04]  /*2a30*/  LOP3.LUT R21, R19, 0x800fffff, RZ, 0xc0, !PT ;  /* 0x800fffff13157812 */ /* 0x000fc800078ec0ff */
[----:B------:R-:W-:-:S04]  /*2a40*/  LOP3.LUT R21, R21, 0x3ff00000, RZ, 0xfc, !PT ;  /* 0x3ff0000015157812 */ /* 0x000fc800078efcff */
[----:B------:R-:W-:-:S13]  /*2a50*/  ISETP.GE.U32.AND P1, PT, R21, 0x3ff6a09f, PT ;  /* 0x3ff6a09f1500780c */ /* 0x000fda0003f26070 */
[----:B------:R-:W-:-:S05]  /*2a60*/  @P1 IADD3 R16, PT, PT, R21, -0x100000, RZ ;  /* 0xfff0000015101810 */ /* 0x000fca0007ffe0ff */
[----:B------:R-:W-:Y:S02]  /*2a70*/  @P1 IMAD.MOV.U32 R21, RZ, RZ, R16 ;  /* 0x000000ffff151224 */ /* 0x000fe400078e0010 */
[C---:B------:R-:W-:Y:S01]  /*2a80*/  VIADD R16, R3.reuse, 0xfffffc01 ;  /* 0xfffffc0103107836 */ /* 0x040fe20000000000 */
[----:B------:R-:W-:-:S03]  /*2a90*/  @P1 IADD3 R16, PT, PT, R3, -0x3fe, RZ ;  /* 0xfffffc0203101810 */ /* 0x000fc60007ffe0ff */
[C---:B------:R-:W-:Y:S01]  /*2aa0*/  DADD R26, R20.reuse, 1 ;  /* 0x3ff00000141a7429 */ /* 0x040fe20000000000 */
[----:B------:R-:W-:Y:S01]  /*2ab0*/  LOP3.LUT R16, R16, 0x80000000, RZ, 0x3c, !PT ;  /* 0x8000000010107812 */ /* 0x000fe200078e3cff */
[----:B------:R-:W-:-:S04]  /*2ac0*/  DADD R20, R20, -1 ;  /* 0xbff0000014147429 */ /* 0x000fc80000000000 */
[----:B------:R-:W0:Y:S02]  /*2ad0*/  MUFU.RCP64H R19, R27 ;  /* 0x0000001b00137308 */ /* 0x000e240000001800 */
[----:B0-----:R-:W-:-:S08]  /*2ae0*/  DFMA R24, -R26, R18, 1 ;  /* 0x3ff000001a18742b */ /* 0x001fd00000000112 */
[----:B------:R-:W-:-:S08]  /*2af0*/  DFMA R24, R24, R24, R24 ;  /* 0x000000181818722b */ /* 0x000fd00000000018 */
[----:B------:R-:W-:-:S08]  /*2b00*/  DFMA R24, R18, R24, R18 ;  /* 0x000000181218722b */ /* 0x000fd00000000012 */
[----:B------:R-:W-:-:S08]  /*2b10*/  DMUL R18, R20, R24 ;  /* 0x0000001814127228 */ /* 0x000fd00000000000 */
[----:B------:R-:W-:-:S08]  /*2b20*/  DFMA R18, R20, R24, R18 ;  /* 0x000000181412722b */ /* 0x000fd00000000012 */
[----:B------:R-:W-:-:S08]  /*2b30*/  DMUL R30, R18, R18 ;  /* 0x00000012121e7228 */ /* 0x000fd00000000000 */
[----:B------:R-:W-:Y:S01]  /*2b40*/  DFMA R22, R30, UR6, R22 ;  /* 0x000000061e167c2b */ /* 0x000fe20008000016 */
[----:B------:R-:W-:Y:S01]  /*2b50*/  UMOV UR6, 0x75488a3f ;  /* 0x75488a3f00067882 */ /* 0x000fe20000000000 */
[----:B------:R-:W-:-:S06]  /*2b60*/  UMOV UR7, 0x3ef3b20a ;  /* 0x3ef3b20a00077882 */ /* 0x000fcc0000000000 */
[----:B------:R-:W-:Y:S01]  /*2b70*/  DFMA R28, R30, R22, UR6 ;  /* 0x000000061e1c7e2b */ /* 0x000fe20008000016 */
[----:B------:R-:W-:Y:S01]  /*2b80*/  UMOV UR6, 0xe4faecd5 ;  /* 0xe4faecd500067882 */ /* 0x000fe20000000000 */
[----:B------:R-:W-:Y:S01]  /*2b90*/  UMOV UR7, 0x3f1745cd ;  /* 0x3f1745cd00077882 */ /* 0x000fe20000000000 */
[----:B------:R-:W-:-:S05]  /*2ba0*/  DADD R22, R20, -R18 ;  /* 0x0000000014167229 */ /* 0x000fca0000000812 */
[----:B------:R-:W-:Y:S01]  /*2bb0*/  DFMA R28, R30, R28, UR6 ;  /* 0x000000061e1c7e2b */ /* 0x000fe2000800001c */
[----:B------:R-:W-:Y:S01]  /*2bc0*/  UMOV UR6, 0x258a578b ;  /* 0x258a578b00067882 */ /* 0x000fe20000000000 */
[----:B------:R-:W-:Y:S01]  /*2bd0*/  UMOV UR7, 0x3f3c71c7 ;  /* 0x3f3c71c700077882 */ /* 0x000fe20000000000 */
[----:B------:R-:W-:-:S05]  /*2be0*/  DADD R22, R22, R22 ;  /* 0x0000000016167229 */ /* 0x000fca0000000016 */
[----:B------:R-:W-:Y:S01]  /*2bf0*/  DFMA R28, R30, R28, UR6 ;  /* 0x000000061e1c7e2b */ /* 0x000fe2000800001c */
[----:B------:R-:W-:Y:S01]  /*2c00*/  UMOV UR6, 0x9242b910 ;  /* 0x9242b91000067882 */ /* 0x000fe20000000000 */
[----:B------:R-:W-:Y:S01]  /*2c10*/  UMOV UR7, 0x3f624924 ;  /* 0x3f62492400077882 */ /* 0x000fe20000000000 */
[----:B------:R-:W-:-:S05]  /*2c20*/  DFMA R22, R20, -R18, R22 ;  /* 0x800000121416722b */ /* 0x000fca0000000016 */
[----:B------:R-:W-:Y:S01]  /*2c30*/  DFMA R28, R30, R28, UR6 ;  /* 0x000000061e1c7e2b */ /* 0x000fe2000800001c */
[----:B------:R-:W-:Y:S01]  /*2c40*/  UMOV UR6, 0x99999dfb ;  /* 0x99999dfb00067882 */ /* 0x000fe20000000000 */
[----:B------:R-:W-:Y:S01]  /*2c50*/  UMOV UR7, 0x3f899999 ;  /* 0x3f89999900077882 */ /* 0x000fe20000000000 */
[----:B------:R-:W-:Y:S02]  /*2c60*/  DMUL R22, R24, R22 ;  /* 0x0000001618167228 */ /* 0x000fe40000000000 */
[----:B------:R-:W-:-:S03]  /*2c70*/  DMUL R24, R18, R18 ;  /* 0x0000001212187228 */ /* 0x000fc60000000000 */
[----:B------:R-:W-:Y:S01]  /*2c80*/  DFMA R28, R30, R28, UR6 ;  /* 0x000000061e1c7e2b */ /* 0x000fe2000800001c */
[----:B------:R-:W-:Y:S01]  /*2c90*/  UMOV UR6, 0x55555555 ;  /* 0x5555555500067882 */ /* 0x000fe20000000000 */
[----:B------:R-:W-:-:S03]  /*2ca0*/  UMOV UR7, 0x3fb55555 ;  /* 0x3fb5555500077882 */ /* 0x000fc60000000000 */
[----:B------:R-:W-:-:S03]  /*2cb0*/  DMUL R32, R18, R24 ;  /* 0x0000001812207228 */ /* 0x000fc60000000000 */
[----:B------:R-:W-:-:S08]  /*2cc0*/  DFMA R20, R30, R28, UR6 ;  /* 0x000000061e147e2b */ /* 0x000fd0000800001c */
[----:B------:R-:W-:Y:S01]  /*2cd0*/  DADD R26, -R20, UR6 ;  /* 0x00000006141a7e29 */ /* 0x000fe20008000100 */
[----:B------:R-:W-:Y:S01]  /*2ce0*/  UMOV UR6, 0xb9e7b0 ;  /* 0x00b9e7b000067882 */ /* 0x000fe20000000000 */
[----:B------:R-:W-:-:S06]  /*2cf0*/  UMOV UR7, 0x3c46a4cb ;  /* 0x3c46a4cb00077882 */ /* 0x000fcc0000000000 */
[----:B------:R-:W-:Y:S02]  /*2d00*/  DFMA R26, R30, R28, R26 ;  /* 0x0000001c1e1a722b */ /* 0x000fe4000000001a */
[----:B------:R-:W-:Y:S01]  /*2d10*/  DFMA R28, R18, R18, -R24 ;  /* 0x00000012121c722b */ /* 0x000fe20000000818 */
[----:B------:R-:W-:Y:S01]  /*2d20*/  VIADD R31, R23, 0x100000 ;  /* 0x00100000171f7836 */ /* 0x000fe20000000000 */
[----:B------:R-:W-:-:S06]  /*2d30*/  MOV R30, R22 ;  /* 0x00000016001e7202 */ /* 0x000fcc0000000f00 */
[----:B------:R-:W-:Y:S02]  /*2d40*/  DFMA R28, R18, R30, R28 ;  /* 0x0000001e121c722b */ /* 0x000fe4000000001c */
[----:B------:R-:W-:Y:S01]  /*2d50*/  DADD R30, R26, -UR6 ;  /* 0x800000061a1e7e29 */ /* 0x000fe20008000000 */
[----:B------:R-:W-:Y:S01]  /*2d60*/  UMOV UR6, 0x80000000 ;  /* 0x8000000000067882 */ /* 0x000fe20000000000 */
[----:B------:R-:W-:Y:S01]  /*2d70*/  DFMA R26, R18, R24, -R32 ;  /* 0x00000018121a722b */ /* 0x000fe20000000820 */
[----:B------:R-:W-:-:S07]  /*2d80*/  UMOV UR7, 0x43300000 ;  /* 0x4330000000077882 */ /* 0x000fce0000000000 */
[----:B------:R-:W-:Y:S02]  /*2d90*/  DFMA R26, R22, R24, R26 ;  /* 0x00000018161a722b */ /* 0x000fe4000000001a */
[----:B------:R-:W-:-:S06]  /*2da0*/  DADD R24, R20, R30 ;  /* 0x0000000014187229 */ /* 0x000fcc000000001e */
[----:B------:R-:W-:Y:S02]  /*2db0*/  DFMA R26, R18, R28, R26 ;  /* 0x0000001c121a722b */ /* 0x000fe4000000001a */
[----:B------:R-:W-:Y:S02]  /*2dc0*/  DADD R28, R20, -R24 ;  /* 0x00000000141c7229 */ /* 0x000fe40000000818 */
[----:B------:R-:W-:-:S06]  /*2dd0*/  DMUL R20, R24, R32 ;  /* 0x0000002018147228 */ /* 0x000fcc0000000000 */
[----:B------:R-:W-:Y:S02]  /*2de0*/  DADD R30, R30, R28 ;  /* 0x000000001e1e7229 */ /* 0x000fe4000000001c */
[----:B------:R-:W-:-:S08]  /*2df0*/  DFMA R28, R24, R32, -R20 ;  /* 0x00000020181c722b */ /* 0x000fd00000000814 */
[----:B------:R-:W-:-:S08]  /*2e00*/  DFMA R26, R24, R26, R28 ;  /* 0x0000001a181a722b */ /* 0x000fd0000000001c */
[----:B------:R-:W-:-:S08]  /*2e10*/  DFMA R30, R30, R32, R26 ;  /* 0x000000201e1e722b */ /* 0x000fd0000000001a */
[----:B------:R-:W-:-:S08]  /*2e20*/  DADD R26, R20, R30 ;  /* 0x00000000141a7229 */ /* 0x000fd0000000001e */
[--C-:B------:R-:W-:Y:S02]  /*2e30*/  DADD R24, R18, R26.reuse ;  /* 0x0000000012187229 */ /* 0x100fe4000000001a */
[----:B------:R-:W-:-:S06]  /*2e40*/  DADD R20, R20, -R26 ;  /* 0x0000000014147229 */ /* 0x000fcc000000081a */
[----:B------:R-:W-:Y:S02]  /*2e50*/  DADD R18, R18, -R24 ;  /* 0x0000000012127229 */ /* 0x000fe40000000818 */
[----:B------:R-:W-:-:S06]  /*2e60*/  DADD R20, R30, R20 ;  /* 0x000000001e147229 */ /* 0x000fcc0000000014 */
[----:B------:R-:W-:-:S08]  /*2e70*/  DADD R18, R26, R18 ;  /* 0x000000001a127229 */ /* 0x000fd00000000012 */
[----:B------:R-:W-:-:S08]  /*2e80*/  DADD R18, R20, R18 ;  /* 0x0000000014127229 */ /* 0x000fd00000000012 */
[----:B------:R-:W-:Y:S02]  /*2e90*/  DADD R22, R22, R18 ;  /* 0x0000000016167229 */ /* 0x000fe40000000012 */
[----:B------:R-:W-:Y:S01]  /*2ea0*/  DADD R18, R16, -UR6 ;  /* 0x8000000610127e29 */ /* 0x000fe20008000000 */
[----:B------:R-:W-:Y:S01]  /*2eb0*/  UMOV UR6, 0xfefa39ef ;  /* 0xfefa39ef00067882 */ /* 0x000fe20000000000 */
[----:B------:R-:W-:-:S04]  /*2ec0*/  UMOV UR7, 0x3fe62e42 ;  /* 0x3fe62e4200077882 */ /* 0x000fc80000000000 */
[----:B------:R-:W-:-:S08]  /*2ed0*/  DADD R20, R24, R22 ;  /* 0x0000000018147229 */ /* 0x000fd00000000016 */
[--C-:B------:R-:W-:Y:S02]  /*2ee0*/  DFMA R16, R18, UR6, R20.reuse ;  /* 0x0000000612107c2b */ /* 0x100fe40008000014 */
[----:B------:R-:W-:-:S06]  /*2ef0*/  DADD R26, R24, -R20 ;  /* 0x00000000181a7229 */ /* 0x000fcc0000000814 */
[----:B------:R-:W-:Y:S02]  /*2f00*/  DFMA R24, R18, -UR6, R16 ;  /* 0x8000000612187c2b */ /* 0x000fe40008000010 */
[----:B------:R-:W-:-:S06]  /*2f10*/  DADD R26, R22, R26 ;  /* 0x00000000161a7229 */ /* 0x000fcc000000001a */
[----:B------:R-:W-:-:S08]  /*2f20*/  DADD R24, -R20, R24 ;  /* 0x0000000014187229 */ /* 0x000fd00000000118 */
[----:B------:R-:W-:-:S08]  /*2f30*/  DADD R20, R26, -R24 ;  /* 0x000000001a147229 */ /* 0x000fd00000000818 */
[----:B------:R-:W-:Y:S01]  /*2f40*/  DFMA R20, R18, UR8, R20 ;  /* 0x0000000812147c2b */ /* 0x000fe20008000014 */
[----:B------:R-:W-:Y:S01]  /*2f50*/  UMOV UR8, 0x55555555 ;  /* 0x5555555500087882 */ /* 0x000fe20000000000 */
[----:B------:R-:W-:-:S06]  /*2f60*/  UMOV UR9, 0x3fd55555 ;  /* 0x3fd5555500097882 */ /* 0x000fcc0000000000 */
[----:B------:R-:W-:-:S08]  /*2f70*/  DADD R18, R16, R20 ;  /* 0x0000000010127229 */ /* 0x000fd00000000014 */
[----:B------:R-:W-:Y:S02]  /*2f80*/  DADD R16, R16, -R18 ;  /* 0x0000000010107229 */ /* 0x000fe40000000812 */
[----:B------:R-:W-:-:S06]  /*2f90*/  DMUL R22, R18, UR8 ;  /* 0x0000000812167c28 */ /* 0x000fcc0008000000 */
[----:B------:R-:W-:Y:S02]  /*2fa0*/  DADD R20, R20, R16 ;  /* 0x0000000014147229 */ /* 0x000fe40000000010 */
[----:B------:R-:W-:-:S08]  /*2fb0*/  DFMA R18, R18, UR8, -R22 ;  /* 0x0000000812127c2b */ /* 0x000fd00008000816 */
[----:B------:R-:W-:Y:S01]  /*2fc0*/  DFMA R20, R20, UR8, R18 ;  /* 0x0000000814147c2b */ /* 0x000fe20008000012 */
[----:B------:R-:W-:Y:S01]  /*2fd0*/  MOV R18, 0x652b82fe ;  /* 0x652b82fe00127802 */ /* 0x000fe20000000f00 */
[----:B------:R-:W-:-:S06]  /*2fe0*/  IMAD.MOV.U32 R19, RZ, RZ, 0x3ff71547 ;  /* 0x3ff71547ff137424 */ /* 0x000fcc00078e00ff */
[----:B------:R-:W-:-:S08]  /*2ff0*/  DADD R24, R22, R20 ;  /* 0x0000000016187229 */ /* 0x000fd00000000014 */
[----:B------:R-:W-:Y:S02]  /*3000*/  DFMA R18, R24, R18, 6.75539944105574400000e+15 ;  /* 0x433800001812742b */ /* 0x000fe40000000012 */
[----:B------:R-:W-:Y:S01]  /*3010*/  FSETP.GEU.AND P0, PT, |R25|, 4.1917929649353027344, PT ;  /* 0x4086232b1900780b */ /* 0x000fe20003f0e200 */
[----:B------:R-:W-:-:S05]  /*3020*/  DADD R22, R22, -R24 ;  /* 0x0000000016167229 */ /* 0x000fca0000000818 */
[----:B------:R-:W-:-:S03]  /*3030*/  DADD R16, R18, -6.75539944105574400000e+15 ;  /* 0xc338000012107429 */ /* 0x000fc60000000000 */
[----:B------:R-:W-:-:S05]  /*3040*/  DADD R20, R20, R22 ;  /* 0x0000000014147229 */ /* 0x000fca0000000016 */
[----:B------:R-:W-:Y:S01]  /*3050*/  DFMA R26, R16, -UR6, R24 ;  /* 0x80000006101a7c2b */ /* 0x000fe20008000018 */
[----:B------:R-:W-:Y:S01]  /*3060*/  UMOV UR6, 0x3b39803f ;  /* 0x3b39803f00067882 */ /* 0x000fe20000000000 */
[----:B------:R-:W-:-:S06]  /*3070*/  UMOV UR7, 0x3c7abc9e ;  /* 0x3c7abc9e00077882 */ /* 0x000fcc0000000000 */
[----:B------:R-:W-:Y:S01]  /*3080*/  DFMA R26, R16, -UR6, R26 ;  /* 0x80000006101a7c2b */ /* 0x000fe2000800001a */
[----:B------:R-:W-:Y:S01]  /*3090*/  UMOV UR6, 0x69ce2bdf ;  /* 0x69ce2bdf00067882 */ /* 0x000fe20000000000 */
[----:B------:R-:W-:Y:S01]  /*30a0*/  MOV R16, 0xfca213ea ;  /* 0xfca213ea00107802 */ /* 0x000fe20000000f00 */
[----:B------:R-:W-:Y:S01]  /*30b0*/  IMAD.MOV.U32 R17, RZ, RZ, 0x3e928af3 ;  /* 0x3e928af3ff117424 */ /* 0x000fe200078e00ff */
[----:B------:R-:W-:-:S05]  /*30c0*/  UMOV UR7, 0x3e5ade15 ;  /* 0x3e5ade1500077882 */ /* 0x000fca0000000000 */
[----:B------:R-:W-:Y:S01]  /*30d0*/  DFMA R16, R26, UR6, R16 ;  /* 0x000000061a107c2b */ /* 0x000fe20008000010 */
[----:B------:R-:W-:Y:S01]  /*30e0*/  UMOV UR6, 0x62401315 ;  /* 0x6240131500067882 */ /* 0x000fe20000000000 */
[----:B------:R-:W-:-:S06]  /*30f0*/  UMOV UR7, 0x3ec71dee ;  /* 0x3ec71dee00077882 */ /* 0x000fcc0000000000 */
[----:B------:R-:W-:Y:S01]  /*3100*/  DFMA R16, R26, R16, UR6 ;  /* 0x000000061a107e2b */ /* 0x000fe20008000010 */
        /* <DEDUP_REMOVED lines=20> */
[----:B------:R-:W-:-:S08]  /*3250*/  DFMA R16, R26, R16, UR6 ;  /* 0x000000061a107e2b */ /* 0x000fd00008000010 */
[----:B------:R-:W-:-:S08]  /*3260*/  DFMA R16, R26, R16, 1 ;  /* 0x3ff000001a10742b */ /* 0x000fd00000000010 */
[----:B------:R-:W-:-:S10]  /*3270*/  DFMA R16, R26, R16, 1 ;  /* 0x3ff000001a10742b */ /* 0x000fd40000000010 */
[----:B------:R-:W-:Y:S01]  /*3280*/  LEA R23, R18, R17, 0x14 ;  /* 0x0000001112177211 */ /* 0x000fe200078ea0ff */
[----:B------:R-:W-:Y:S01]  /*3290*/  IMAD.MOV.U32 R22, RZ, RZ, R16 ;  /* 0x000000ffff167224 */ /* 0x000fe200078e0010 */
[----:B------:R-:W-:Y:S06]  /*32a0*/  @!P0 BRA `(.L_x_43) ;  /* 0x0000000000308947 */ /* 0x000fec0003800000 */
[----:B------:R-:W-:Y:S01]  /*32b0*/  FSETP.GEU.AND P1, PT, |R25|, 4.2275390625, PT ;  /* 0x408748001900780b */ /* 0x000fe20003f2e200 */
[C---:B------:R-:W-:Y:S02]  /*32c0*/  DADD R22, R24.reuse, +INF ;  /* 0x7ff0000018167429 */ /* 0x040fe40000000000 */
[----:B------:R-:W-:-:S08]  /*32d0*/  DSETP.GEU.AND P0, PT, R24, RZ, PT ;  /* 0x000000ff1800722a */ /* 0x000fd00003f0e000 */
[----:B------:R-:W-:Y:S02]  /*32e0*/  FSEL R22, R22, RZ, P0 ;  /* 0x000000ff16167208 */ /* 0x000fe40000000000 */
[----:B------:R-:W-:Y:S02]  /*32f0*/  @!P1 LEA.HI R3, R18, R18, RZ, 0x1 ;  /* 0x0000001212039211 */ /* 0x000fe400078f08ff */
[----:B------:R-:W-:Y:S02]  /*3300*/  FSEL R23, R23, RZ, P0 ;  /* 0x000000ff17177208 */ /* 0x000fe40000000000 */
[----:B------:R-:W-:-:S04]  /*3310*/  @!P1 SHF.R.S32.HI R3, RZ, 0x1, R3 ;  /* 0x00000001ff039819 */ /* 0x000fc80000011403 */
[----:B------:R-:W-:Y:S01]  /*3320*/  @!P1 IADD3 R18, PT, PT, R18, -R3, RZ ;  /* 0x8000000312129210 */ /* 0x000fe20007ffe0ff */
[----:B------:R-:W-:-:S03]  /*3330*/  @!P1 IMAD R17, R3, 0x100000, R17 ;  /* 0x0010000003119824 */ /* 0x000fc600078e0211 */
[----:B------:R-:W-:Y:S02]  /*3340*/  @!P1 LEA R19, R18, 0x3ff00000, 0x14 ;  /* 0x3ff0000012139811 */ /* 0x000fe400078ea0ff */
[----:B------:R-:W-:-:S06]  /*3350*/  @!P1 MOV R18, RZ ;  /* 0x000000ff00129202 */ /* 0x000fcc0000000f00 */
[----:B------:R-:W-:-:S11]  /*3360*/  @!P1 DMUL R22, R16, R18 ;  /* 0x0000001210169228 */ /* 0x000fd60000000000 */
.L_x_43:
[----:B------:R-:W-:Y:S01]  /*3370*/  DFMA R20, R20, R22, R22 ;  /* 0x000000161414722b */ /* 0x000fe20000000016 */
[----:B------:R-:W-:Y:S01]  /*3380*/  IMAD.MOV.U32 R16, RZ, RZ, R0 ;  /* 0x000000ffff107224 */ /* 0x000fe200078e0000 */
[----:B------:R-:W-:Y:S01]  /*3390*/  DSETP.NEU.AND P0, PT, |R22|, +INF , PT ;  /* 0x7ff000001600742a */ /* 0x000fe20003f0d200 */
[----:B------:R-:W-:-:S07]  /*33a0*/  MOV R17, 0x0 ;  /* 0x0000000000117802 */ /* 0x000fce0000000f00 */
[----:B------:R-:W-:Y:S02]  /*33b0*/  FSEL R3, R22, R20, !P0 ;  /* 0x0000001416037208 */ /* 0x000fe40004000000 */
[----:B------:R-:W-:Y:S01]  /*33c0*/  FSEL R20, R23, R21, !P0 ;  /* 0x0000001517147208 */ /* 0x000fe20004000000 */
[----:B------:R-:W-:Y:S06]  /*33d0*/  RET.REL.NODEC R16 `(kernel_dist_lab) ;  /* 0xffffffcc10087950 */ /* 0x000fec0003c3ffff */
.L_x_44:
        /* <DEDUP_REMOVED lines=10> */
.L_x_49:


//--------------------- .text.dilationKernel      --------------------------
	.section	.text.dilationKernel,"ax",@progbits
	.align	128
        .global         dilationKernel
        .type           dilationKernel,@function
        .size           dilationKernel,(.L_x_52 - dilationKernel)
        .other          dilationKernel,@"STO_CUDA_ENTRY STV_DEFAULT"
dilationKernel:
.text.dilationKernel:
[----:B------:R-:W-:Y:S01]  /*0000*/  LDC R1, c[0x0][0x37c] ;  /* 0x0000df00ff017b82 */ /* 0x000fe20000000800 */
[----:B------:R-:W0:Y:S07]  /*0010*/  S2R R0, SR_TID.X ;  /* 0x0000000000007919 */ /* 0x000e2e0000002100 */
[----:B------:R-:W0:Y:S01]  /*0020*/  S2UR UR4, SR_CTAID.X ;  /* 0x00000000000479c3 */ /* 0x000e220000002500 */
[----:B------:R-:W1:Y:S07]  /*0030*/  S2R R5, SR_TID.Y ;  /* 0x0000000000057919 */ /* 0x000e6e0000002200 */
[----:B------:R-:W0:Y:S08]  /*0040*/  LDC R7, c[0x0][0x360] ;  /* 0x0000d800ff077b82 */ /* 0x000e300000000800 */
[----:B------:R-:W2:Y:S08]  /*0050*/  LDC.64 R2, c[0x0][0x390] ;  /* 0x0000e400ff027b82 */ /* 0x000eb00000000a00 */
[----:B------:R-:W1:Y:S08]  /*0060*/  S2UR UR5, SR_CTAID.Y ;  /* 0x00000000000579c3 */ /* 0x000e700000002600 */
[----:B------:R-:W1:Y:S01]  /*0070*/  LDC R4, c[0x0][0x364] ;  /* 0x0000d900ff047b82 */ /* 0x000e620000000800 */
[----:B0-----:R-:W-:-:S02]  /*0080*/  IMAD R7, R7, UR4, R0 ;  /* 0x0000000407077c24 */ /* 0x001fc4000f8e0200 */
[----:B--2---:R-:W-:Y:S02]  /*0090*/  VIADD R0, R2, 0xffffffff ;  /* 0xffffffff02007836 */ /* 0x004fe40000000000 */
[----:B------:R-:W-:-:S03]  /*00a0*/  VIADD R3, R3, 0xffffffff ;  /* 0xffffffff03037836 */ /* 0x000fc60000000000 */
[----:B------:R-:W-:-:S04]  /*00b0*/  ISETP.GE.AND P0, PT, R7, R0, PT ;  /* 0x000000000700720c */ /* 0x000fc80003f06270 */
[----:B------:R-:W-:Y:S01]  /*00c0*/  ISETP.LT.OR P0, PT, R7, 0x1, P0 ;  /* 0x000000010700780c */ /* 0x000fe20000701670 */
[----:B-1----:R-:W-:-:S05]  /*00d0*/  IMAD R0, R4, UR5, R5 ;  /* 0x0000000504007c24 */ /* 0x002fca000f8e0205 */
[----:B------:R-:W-:-:S04]  /*00e0*/  ISETP.EQ.OR P0, PT, R0, RZ, P0 ;  /* 0x000000ff0000720c */ /* 0x000fc80000702670 */
[----:B------:R-:W-:-:S13]  /*00f0*/  ISETP.GE.OR P0, PT, R0, R3, P0 ;  /* 0x000000030000720c */ /* 0x000fda0000706670 */
[----:B------:R-:W-:Y:S05]  /*0100*/  @P0 EXIT ;  /* 0x000000000000094d */ /* 0x000fea0003800000 */
[----:B------:R-:W0:Y:S01]  /*0110*/  LDC.64 R22, c[0x0][0x380] ;  /* 0x0000e000ff167b82 */ /* 0x000e220000000a00 */
[----:B------:R-:W1:Y:S01]  /*0120*/  LDCU.64 UR4, c[0x0][0x358] ;  /* 0x00006b00ff0477ac */ /* 0x000e620008000a00 */
[----:B------:R-:W-:-:S04]  /*0130*/  VIADD R0, R0, 0xffffffff ;  /* 0xffffffff00007836 */ /* 0x000fc80000000000 */
[----:B------:R-:W-:-:S04]  /*0140*/  IMAD R7, R0, R2, R7 ;  /* 0x0000000200077224 */ /* 0x000fc800078e0207 */
[----:B------:R-:W-:-:S04]  /*0150*/  VIADD R3, R7, 0xffffffff ;  /* 0xffffffff07037836 */ /* 0x000fc80000000000 */
[----:B0-----:R-:W-:-:S05]  /*0160*/  IMAD.WIDE R22, R3, 0x3, R22 ;  /* 0x0000000303167825 */ /* 0x001fca00078e0216 */
[----:B-1----:R-:W2:Y:S04]  /*0170*/  LDG.E.U8 R14, desc[UR4][R22.64] ;  /* 0x00000004160e7981 */ /* 0x002ea8000c1e1100 */
[----:B------:R-:W2:Y:S04]  /*0180*/  LDG.E.U8 R12, desc[UR4][R22.64+0x3] ;  /* 0x00000304160c7981 */ /* 0x000ea8000c1e1100 */
[----:B------:R-:W2:Y:S04]  /*0190*/  LDG.E.U8 R10, desc[UR4][R22.64+0x6] ;  /* 0x00000604160a7981 */ /* 0x000ea8000c1e1100 */
[----:B------:R-:W3:Y:S04]  /*01a0*/  LDG.E.U8 R20, desc[UR4][R22.64+0x1] ;  /* 0x0000010416147981 */ /* 0x000ee8000c1e1100 */
[----:B------:R-:W3:Y:S04]  /*01b0*/  LDG.E.U8 R16, desc[UR4][R22.64+0x7] ;  /* 0x0000070416107981 */ /* 0x000ee8000c1e1100 */
[----:B------:R-:W3:Y:S01]  /*01c0*/  LDG.E.U8 R18, desc[UR4][R22.64+0x4] ;  /* 0x0000040416127981 */ /* 0x000ee2000c1e1100 */
[----:B------:R-:W-:-:S03]  /*01d0*/  IMAD.WIDE R44, R2, 0x3, R22 ;  /* 0x00000003022c7825 */ /* 0x000fc600078e0216 */
[----:B------:R-:W4:Y:S04]  /*01e0*/  LDG.E.U8 R42, desc[UR4][R22.64+0x2] ;  /* 0x00000204162a7981 */ /* 0x000f28000c1e1100 */
[----:B------:R-:W4:Y:S01]  /*01f0*/  LDG.E.U8 R0, desc[UR4][R22.64+0x8] ;  /* 0x0000080416007981 */ /* 0x000f22000c1e1100 */
[----:B------:R-:W-:-:S03]  /*0200*/  IMAD.WIDE R26, R2, 0x3, R44 ;  /* 0x00000003021a7825 */ /* 0x000fc600078e022c */
[----:B------:R-:W4:Y:S04]  /*0210*/  LDG.E.U8 R40, desc[UR4][R22.64+0x5] ;  /* 0x0000050416287981 */ /* 0x000f28000c1e1100 */
[----:B------:R-:W5:Y:S04]  /*0220*/  LDG.E.U8 R38, desc[UR4][R44.64] ;  /* 0x000000042c267981 */ /* 0x000f68000c1e1100 */
[----:B------:R-:W5:Y:S04]  /*0230*/  LDG.E.U8 R36, desc[UR4][R44.64+0x3] ;  /* 0x000003042c247981 */ /* 0x000f68000c1e1100 */
[----:B------:R-:W5:Y:S04]  /*0240*/  LDG.E.U8 R32, desc[UR4][R44.64+0x4] ;  /* 0x000004042c207981 */ /* 0x000f68000c1e1100 */
[----:B------:R-:W5:Y:S04]  /*0250*/  LDG.E.U8 R34, desc[UR4][R44.64+0x1] ;  /* 0x000001042c227981 */ /* 0x000f68000c1e1100 */
[----:B------:R-:W5:Y:S04]  /*0260*/  LDG.E.U8 R28, desc[UR4][R44.64+0x5] ;  /* 0x000005042c1c7981 */ /* 0x000f68000c1e1100 */
[----:B------:R-:W5:Y:S04]  /*0270*/  LDG.E.U8 R30, desc[UR4][R44.64+0x2] ;  /* 0x000002042c1e7981 */ /* 0x000f68000c1e1100 */
[----:B------:R-:W5:Y:S04]  /*0280*/  LDG.E.U8 R8, desc[UR4][R44.64+0x6] ;  /* 0x000006042c087981 */ /* 0x000f68000c1e1100 */
[----:B------:R-:W5:Y:S04]  /*0290*/  LDG.E.U8 R6, desc[UR4][R44.64+0x7] ;  /* 0x000007042c067981 */ /* 0x000f68000c1e1100 */
[----:B------:R0:W5:Y:S04]  /*02a0*/  LDG.E.U8 R4, desc[UR4][R44.64+0x8] ;  /* 0x000008042c047981 */ /* 0x000168000c1e1100 */
[----:B------:R-:W5:Y:S04]  /*02b0*/  LDG.E.U8 R22, desc[UR4][R26.64+0x6] ;  /* 0x000006041a167981 */ /* 0x000f68000c1e1100 */
[----:B------:R-:W5:Y:S01]  /*02c0*/  LDG.E.U8 R24, desc[UR4][R26.64+0x5] ;  /* 0x000005041a187981 */ /* 0x000f62000c1e1100 */
[----:B0-----:R-:W0:Y:S01]  /*02d0*/  LDC.64 R44, c[0x0][0x388] ;  /* 0x0000e200ff2c7b82 */ /* 0x001e220000000a00 */
[----:B--2---:R-:W-:-:S02]  /*02e0*/  VIMNMX3.U16x2 R5, R14, R12, R10, !PT ;  /* 0x0000000c0e05720f */ /* 0x004fc4000780020a */
[----:B------:R-:W2:Y:S04]  /*02f0*/  LDG.E.U8 R14, desc[UR4][R26.64] ;  /* 0x000000041a0e7981 */ /* 0x000ea8000c1e1100 */
[----:B------:R-:W2:Y:S04]  /*0300*/  LDG.E.U8 R10, desc[UR4][R26.64+0x1] ;  /* 0x000001041a0a7981 */ /* 0x000ea8000c1e1100 */
[----:B------:R-:W2:Y:S01]  /*0310*/  LDG.E.U8 R12, desc[UR4][R26.64+0x2] ;  /* 0x000002041a0c7981 */ /* 0x000ea2000c1e1100 */
[----:B---3--:R-:W-:-:S03]  /*0320*/  VIMNMX3.U16x2 R3, R20, R18, R16, !PT ;  /* 0x000000121403720f */ /* 0x008fc60007800210 */
[----:B------:R-:W3:Y:S04]  /*0330*/  LDG.E.U8 R16, desc[UR4][R26.64+0x7] ;  /* 0x000007041a107981 */ /* 0x000ee8000c1e1100 */
[----:B------:R-:W3:Y:S04]  /*0340*/  LDG.E.U8 R18, desc[UR4][R26.64+0x4] ;  /* 0x000004041a127981 */ /* 0x000ee8000c1e1100 */
[----:B------:R-:W3:Y:S04]  /*0350*/  LDG.E.U8 R20, desc[UR4][R26.64+0x3] ;  /* 0x000003041a147981 */ /* 0x000ee8000c1e1100 */
[----:B------:R-:W3:Y:S01]  /*0360*/  LDG.E.U8 R26, desc[UR4][R26.64+0x8] ;  /* 0x000008041a1a7981 */ /* 0x000ee2000c1e1100 */
[----:B----4-:R-:W-:-:S02]  /*0370*/  VIMNMX3.U16x2 R0, R42, R40, R0, !PT ;  /* 0x000000282a00720f */ /* 0x010fc40007800200 */
[----:B-----5:R-:W-:Y:S01]  /*0380*/  VIMNMX3.U16x2 R5, R5, R38, R36, !PT ;  /* 0x000000260505720f */ /* 0x020fe20007800224 */
[----:B------:R-:W-:Y:S01]  /*0390*/  IMAD.IADD R7, R7, 0x1, R2 ;  /* 0x0000000107077824 */ /* 0x000fe200078e0202 */
[----:B------:R-:W-:Y:S02]  /*03a0*/  VIMNMX3.U16x2 R3, R3, R34, R32, !PT ;  /* 0x000000220303720f */ /* 0x000fe40007800220 */
[----:B------:R-:W-:Y:S01]  /*03b0*/  VIMNMX3.U16x2 R0, R0, R30, R28, !PT ;  /* 0x0000001e0000720f */ /* 0x000fe2000780021c */
[----:B0-----:R-:W-:Y:S01]  /*03c0*/  IMAD.WIDE R44, R7, 0x3, R44 ;  /* 0x00000003072c7825 */ /* 0x001fe200078e022c */
[----:B--2---:R-:W-:Y:S02]  /*03d0*/  VIMNMX3.U16x2 R11, R5, R8, R14, !PT ;  /* 0x00000008050b720f */ /* 0x004fe4000780020e */
[----:B------:R-:W-:Y:S02]  /*03e0*/  VIMNMX3.U16x2 R8, R3, R6, R10, !PT ;  /* 0x000000060308720f */ /* 0x000fe4000780020a */
[----:B------:R-:W-:-:S02]  /*03f0*/  VIMNMX3.U16x2 R12, R0, R4, R12, !PT ;  /* 0x00000004000c720f */ /* 0x000fc4000780020c */
[----:B---3--:R-:W-:Y:S02]  /*0400*/  VIMNMX3.U16x2 R8, R8, R18, R16, !PT ;  /* 0x000000120808720f */ /* 0x008fe40007800210 */
[----:B------:R-:W-:-:S03]  /*0410*/  VIMNMX3.U16x2 R11, R11, R20, R22, !PT ;  /* 0x000000140b0b720f */ /* 0x000fc60007800216 */
[----:B------:R-:W-:Y:S04]  /*0420*/  STG.E.U8 desc[UR4][R44.64+0x1], R8 ;  /* 0x000001082c007986 */ /* 0x000fe8000c101104 */
[----:B------:R-:W-:Y:S01]  /*0430*/  STG.E.U8 desc[UR4][R44.64], R11 ;  /* 0x0000000b2c007986 */ /* 0x000fe2000c101104 */
[----:B------:R-:W-:-:S05]  /*0440*/  VIMNMX3.U16x2 R12, R12, R24, R26, !PT ;  /* 0x000000180c0c720f */ /* 0x000fca000780021a */
[----:B------:R-:W-:Y:S01]  /*0450*/  STG.E.U8 desc[UR4][R44.64+0x2], R12 ;  /* 0x0000020c2c007986 */ /* 0x000fe2000c101104 */
[----:B------:R-:W-:Y:S05]  /*0460*/  EXIT ;  /* 0x000000000000794d */ /* 0x000fea0003800000 */
.L_x_45:
        /* <DEDUP_REMOVED lines=9> */
.L_x_52:


//--------------------- .text.erosionKernel       --------------------------
	.section	.text.erosionKernel,"ax",@progbits
	.align	128
        .global         erosionKernel
        .type           erosionKernel,@function
        .size           erosionKernel,(.L_x_53 - erosionKernel)
        .other          erosionKernel,@"STO_CUDA_ENTRY STV_DEFAULT"
erosionKernel:
.text.erosionKernel:
        /* <DEDUP_REMOVED lines=46> */
[----:B--2---:R-:W-:-:S02]  /*02e0*/  VIMNMX3.U16x2 R5, R14, R12, R10, PT ;  /* 0x0000000c0e05720f */ /* 0x004fc4000380020a */
[----:B------:R-:W2:Y:S04]  /*02f0*/  LDG.E.U8 R14, desc[UR4][R26.64] ;  /* 0x000000041a0e7981 */ /* 0x000ea8000c1e1100 */
[----:B------:R-:W2:Y:S04]  /*0300*/  LDG.E.U8 R10, desc[UR4][R26.64+0x1] ;  /* 0x000001041a0a7981 */ /* 0x000ea8000c1e1100 */
[----:B------:R-:W2:Y:S01]  /*0310*/  LDG.E.U8 R12, desc[UR4][R26.64+0x2] ;  /* 0x000002041a0c7981 */ /* 0x000ea2000c1e1100 */
[----:B---3--:R-:W-:-:S03]  /*0320*/  VIMNMX3.U16x2 R3, R20, R18, R16, PT ;  /* 0x000000121403720f */ /* 0x008fc60003800210 */
[----:B------:R-:W3:Y:S04]  /*0330*/  LDG.E.U8 R16, desc[UR4][R26.64+0x7] ;  /* 0x000007041a107981 */ /* 0x000ee8000c1e1100 */
[----:B------:R-:W3:Y:S04]  /*0340*/  LDG.E.U8 R18, desc[UR4][R26.64+0x4] ;  /* 0x000004041a127981 */ /* 0x000ee8000c1e1100 */
[----:B------:R-:W3:Y:S04]  /*0350*/  LDG.E.U8 R20, desc[UR4][R26.64+0x3] ;  /* 0x000003041a147981 */ /* 0x000ee8000c1e1100 */
[----:B------:R-:W3:Y:S01]  /*0360*/  LDG.E.U8 R26, desc[UR4][R26.64+0x8] ;  /* 0x000008041a1a7981 */ /* 0x000ee2000c1e1100 */
[----:B----4-:R-:W-:-:S02]  /*0370*/  VIMNMX3.U16x2 R0, R42, R40, R0, PT ;  /* 0x000000282a00720f */ /* 0x010fc40003800200 */
[----:B-----5:R-:W-:Y:S01]  /*0380*/  VIMNMX3.U16x2 R5, R5, R38, R36, PT ;  /* 0x000000260505720f */ /* 0x020fe20003800224 */
[----:B------:R-:W-:Y:S01]  /*0390*/  IMAD.IADD R7, R7, 0x1, R2 ;  /* 0x0000000107077824 */ /* 0x000fe200078e0202 */
[----:B------:R-:W-:Y:S02]  /*03a0*/  VIMNMX3.U16x2 R3, R3, R34, R32, PT ;  /* 0x000000220303720f */ /* 0x000fe40003800220 */
[----:B------:R-:W-:Y:S01]  /*03b0*/  VIMNMX3.U16x2 R0, R0, R30, R28, PT ;  /* 0x0000001e0000720f */ /* 0x000fe2000380021c */
[----:B0-----:R-:W-:Y:S01]  /*03c0*/  IMAD.WIDE R44, R7, 0x3, R44 ;  /* 0x00000003072c7825 */ /* 0x001fe200078e022c */
[----:B--2---:R-:W-:Y:S02]  /*03d0*/  VIMNMX3.U16x2 R11, R5, R8, R14, PT ;  /* 0x00000008050b720f */ /* 0x004fe4000380020e */
[----:B------:R-:W-:Y:S02]  /*03e0*/  VIMNMX3.U16x2 R8, R3, R6, R10, PT ;  /* 0x000000060308720f */ /* 0x000fe4000380020a */
[----:B------:R-:W-:-:S02]  /*03f0*/  VIMNMX3.U16x2 R12, R0, R4, R12, PT ;  /* 0x00000004000c720f */ /* 0x000fc4000380020c */
[----:B---3--:R-:W-:Y:S02]  /*0400*/  VIMNMX3.U16x2 R8, R8, R18, R16, PT ;  /* 0x000000120808720f */ /* 0x008fe40003800210 */
[----:B------:R-:W-:-:S03]  /*0410*/  VIMNMX3.U16x2 R11, R11, R20, R22, PT ;  /* 0x000000140b0b720f */ /* 0x000fc60003800216 */
[----:B------:R-:W-:Y:S04]  /*0420*/  STG.E.U8 desc[UR4][R44.64+0x1], R8 ;  /* 0x000001082c007986 */ /* 0x000fe8000c101104 */
[----:B------:R-:W-:Y:S01]  /*0430*/  STG.E.U8 desc[UR4][R44.64], R11 ;  /* 0x0000000b2c007986 */ /* 0x000fe2000c101104 */
[----:B------:R-:W-:-:S05]  /*0440*/  VIMNMX3.U16x2 R12, R12, R24, R26, PT ;  /* 0x000000180c0c720f */ /* 0x000fca000380021a */
[----:B------:R-:W-:Y:S01]  /*0450*/  STG.E.U8 desc[UR4][R44.64+0x2], R12 ;  /* 0x0000020c2c007986 */ /* 0x000fe2000c101104 */
[----:B------:R-:W-:Y:S05]  /*0460*/  EXIT ;  /* 0x000000000000794d */ /* 0x000fea0003800000 */
.L_x_46:
        /* <DEDUP_REMOVED lines=9> */
.L_x_53:


//--------------------- .nv.shared.reserved.0     --------------------------
	.section	.nv.shared.reserved.0,"aw",@nobits
	.weak		__nv_reservedSMEM_offset_0_alias
	.size		__nv_reservedSMEM_offset_0_alias, 0, 64
	.other		__nv_reservedSMEM_offset_0_alias,@"STO_CUDA_RESERVED_SHARED STV_DEFAULT"
__nv_reservedSMEM_offset_0_alias:
	.zero		0
	.zero		64


//--------------------- .nv.constant0.updateBackgroundModelKernel --------------------------
	.section	.nv.constant0.updateBackgroundModelKernel,"a",@progbits
	.sectionflags	@""
	.align	4
.nv.constant0.updateBackgroundModelKernel:
	.zero		940


//--------------------- .nv.constant0.kernel_dist_lab --------------------------
	.section	.nv.constant0.kernel_dist_lab,"a",@progbits
	.sectionflags	@""
	.align	4
.nv.constant0.kernel_dist_lab:
	.zero		928


//--------------------- .nv.constant0.dilationKernel --------------------------
	.section	.nv.constant0.dilationKernel,"a",@progbits
	.sectionflags	@""
	.align	4
.nv.constant0.dilationKernel:
	.zero		920


//--------------------- .nv.constant0.erosionKernel --------------------------
	.section	.nv.constant0.erosionKernel,"a",@progbits
	.sectionflags	@""
	.align	4
.nv.constant0.erosionKernel:
	.zero		920


//--------------------- SYMBOLS --------------------------

	.type		.nv.reservedSmem.offset0,@object
	.size		.nv.reservedSmem.offset0,0x4
